	.target	sm_90a

	.elftype	@"ET_EXEC"


//--------------------- .note.nv.tkinfo           --------------------------
	.section	.note.nv.tkinfo,"",@"SHT_NOTE"
	.sectionflags	@"SHF_NOTE_NV_TKINFO"
	.tkinfo
        /*0018*/ 	.word	0x00000002
        /*0030*/ 	.string	""
        /*0030*/ 	.string	"ptxas"
        /*0030*/ 	.string	"Cuda compilation tools, release 13.0, V13.0.88"
        /*0030*/ 	.string	"Build cuda_13.0.r13.0/compiler.36424714_0"
        /*0030*/ 	.string	"-v  -suppress-debug-info  -lineinfo  -arch sm_90a "



//--------------------- .note.nv.cuinfo           --------------------------
	.section	.note.nv.cuinfo,"",@"SHT_NOTE"
	.sectionflags	@"SHF_NOTE_NV_CUINFO"
        /*0018*/ 	.short	0x0002
        /*001a*/ 	.short	0x005a
        /*001c*/ 	.short	0x0082
	.zero		2


//--------------------- .nv.info                  --------------------------
	.section	.nv.info,"",@"SHT_CUDA_INFO"
	.align	4


	//----- nvinfo : EIATTR_REGCOUNT
	.align		4
        /*0000*/ 	.byte	0x04, 0x2f
        /*0002*/ 	.short	(.L_1 - .L_0)
	.align		4
.L_0:
        /*0004*/ 	.word	index@(gluon_wgmma)
        /*0008*/ 	.word	0x0000005a


	//----- nvinfo : EIATTR_FRAME_SIZE
	.align		4
.L_1:
        /*000c*/ 	.byte	0x04, 0x11
        /*000e*/ 	.short	(.L_3 - .L_2)
	.align		4
.L_2:
        /*0010*/ 	.word	index@(gluon_wgmma)
        /*0014*/ 	.word	0x00000000


	//----- nvinfo : EIATTR_MIN_STACK_SIZE
	.align		4
.L_3:
        /*0018*/ 	.byte	0x04, 0x12
        /*001a*/ 	.short	(.L_5 - .L_4)
	.align		4
.L_4:
        /*001c*/ 	.word	index@(gluon_wgmma)
        /*0020*/ 	.word	0x00000000
.L_5:


//--------------------- .nv.compat                --------------------------
	.section	.nv.compat,"",@"SHT_CUDA_COMPAT_INFO"
	.align	4
        /*0000*/ 	.byte	0x02, 0x09, 0x01, 0x00, 0x02, 0x02, 0x04, 0x00, 0x02, 0x05, 0x05, 0x00, 0x03, 0x07, 0x01, 0x01
        /*0010*/ 	.byte	0x02, 0x03, 0x03, 0x00, 0x02, 0x06, 0x01, 0x00, 0x04, 0x0b, 0x08, 0x00, 0x00, 0x00, 0x00, 0x00
        /*0020*/ 	.byte	0x00, 0x00, 0x00, 0x00


//--------------------- .nv.info.gluon_wgmma      --------------------------
	.section	.nv.info.gluon_wgmma,"",@"SHT_CUDA_INFO"
	.sectionflags	@""
	.align	4


	//----- nvinfo : EIATTR_CUDA_API_VERSION
	.align		4
        /*0000*/ 	.byte	0x04, 0x37
        /*0002*/ 	.short	(.L_7 - .L_6)
.L_6:
        /*0004*/ 	.word	0x00000082


	//----- nvinfo : EIATTR_KPARAM_INFO
	.align		4
.L_7:
        /*0008*/ 	.byte	0x04, 0x17
        /*000a*/ 	.short	(.L_9 - .L_8)
.L_8:
        /*000c*/ 	.word	0x00000000
        /*0010*/ 	.short	0x000a
        /*0012*/ 	.short	0x0048
        /*0014*/ 	.byte	0x00, 0xf4, 0x21, 0x00


	//----- nvinfo : EIATTR_KPARAM_INFO
	.align		4
.L_9:
        /*0018*/ 	.byte	0x04, 0x17
        /*001a*/ 	.short	(.L_11 - .L_10)
.L_10:
        /*001c*/ 	.word	0x00000000
        /*0020*/ 	.short	0x0009
        /*0022*/ 	.short	0x0040
        /*0024*/ 	.byte	0x00, 0xf4, 0x21, 0x00


	//----- nvinfo : EIATTR_KPARAM_INFO
	.align		4
.L_11:
        /*0028*/ 	.byte	0x04, 0x17
        /*002a*/ 	.short	(.L_13 - .L_12)
.L_12:
        /*002c*/ 	.word	0x00000000
        /*0030*/ 	.short	0x0008
        /*0032*/ 	.short	0x0038
        /*0034*/ 	.byte	0x00, 0xf0, 0x21, 0x00


	//----- nvinfo : EIATTR_KPARAM_INFO
	.align		4
.L_13:
        /*0038*/ 	.byte	0x04, 0x17
        /*003a*/ 	.short	(.L_15 - .L_14)
.L_14:
        /*003c*/ 	.word	0x00000000
        /*0040*/ 	.short	0x0007
        /*0042*/ 	.short	0x0030
        /*0044*/ 	.byte	0x00, 0xf0, 0x21, 0x00


	//----- nvinfo : EIATTR_KPARAM_INFO
	.align		4
.L_15:
        /*0048*/ 	.byte	0x04, 0x17
        /*004a*/ 	.short	(.L_17 - .L_16)
.L_16:
        /*004c*/ 	.word	0x00000000
        /*0050*/ 	.short	0x0006
        /*0052*/ 	.short	0x0028
        /*0054*/ 	.byte	0x00, 0xf0, 0x21, 0x00


	//----- nvinfo : EIATTR_KPARAM_INFO
	.align		4
.L_17:
        /*0058*/ 	.byte	0x04, 0x17
        /*005a*/ 	.short	(.L_19 - .L_18)
.L_18:
        /*005c*/ 	.word	0x00000000
        /*0060*/ 	.short	0x0005
        /*0062*/ 	.short	0x0020
        /*0064*/ 	.byte	0x00, 0xf0, 0x11, 0x00


	//----- nvinfo : EIATTR_KPARAM_INFO
	.align		4
.L_19:
        /*0068*/ 	.byte	0x04, 0x17
        /*006a*/ 	.short	(.L_21 - .L_20)
.L_20:
        /*006c*/ 	.word	0x00000000
        /*0070*/ 	.short	0x0004
        /*0072*/ 	.short	0x001c
        /*0074*/ 	.byte	0x00, 0xf0, 0x11, 0x00


	//----- nvinfo : EIATTR_KPARAM_INFO
	.align		4
.L_21:
        /*0078*/ 	.byte	0x04, 0x17
        /*007a*/ 	.short	(.L_23 - .L_22)
.L_22:
        /*007c*/ 	.word	0x00000000
        /*0080*/ 	.short	0x0003
        /*0082*/ 	.short	0x0018
        /*0084*/ 	.byte	0x00, 0xf0, 0x11, 0x00


	//----- nvinfo : EIATTR_KPARAM_INFO
	.align		4
.L_23:
        /*0088*/ 	.byte	0x04, 0x17
        /*008a*/ 	.short	(.L_25 - .L_24)
.L_24:
        /*008c*/ 	.word	0x00000000
        /*0090*/ 	.short	0x0002
        /*0092*/ 	.short	0x0010
        /*0094*/ 	.byte	0x00, 0xf4, 0x21, 0x00


	//----- nvinfo : EIATTR_KPARAM_INFO
	.align		4
.L_25:
        /*0098*/ 	.byte	0x04, 0x17
        /*009a*/ 	.short	(.L_27 - .L_26)
.L_26:
        /*009c*/ 	.word	0x00000000
        /*00a0*/ 	.short	0x0001
        /*00a2*/ 	.short	0x0008
        /*00a4*/ 	.byte	0x00, 0xf4, 0x21, 0x00


	//----- nvinfo : EIATTR_KPARAM_INFO
	.align		4
.L_27:
        /*00a8*/ 	.byte	0x04, 0x17
        /*00aa*/ 	.short	(.L_29 - .L_28)
.L_28:
        /*00ac*/ 	.word	0x00000000
        /*00b0*/ 	.short	0x0000
        /*00b2*/ 	.short	0x0000
        /*00b4*/ 	.byte	0x00, 0xf4, 0x21, 0x00


	//----- nvinfo : EIATTR_SPARSE_MMA_MASK
	.align		4
.L_29:
        /*00b8*/ 	.byte	0x03, 0x50
        /*00ba*/ 	.short	0x0000


	//----- nvinfo : EIATTR_MAXREG_COUNT
	.align		4
        /*00bc*/ 	.byte	0x03, 0x1b
        /*00be*/ 	.short	0x00ff


	//----- nvinfo : EIATTR_NUM_BARRIERS
	.align		4
        /*00c0*/ 	.byte	0x02, 0x4c
        /*00c2*/ 	.byte	0x01
	.zero		1


	//----- nvinfo : EIATTR_MERCURY_ISA_VERSION
	.align		4
        /*00c4*/ 	.byte	0x03, 0x5f
        /*00c6*/ 	.short	0x0101


	//----- nvinfo : EIATTR_INT_WARP_WIDE_INSTR_OFFSETS
	.align		4
        /*00c8*/ 	.byte	0x04, 0x31
        /*00ca*/ 	.short	(.L_31 - .L_30)


	//   ....[0]....
.L_30:
        /*00cc*/ 	.word	0x000013d0


	//   ....[1]....
        /*00d0*/ 	.word	0x000013f0


	//   ....[2]....
        /*00d4*/ 	.word	0x000014a0


	//   ....[3]....
        /*00d8*/ 	.word	0x00001840


	//   ....[4]....
        /*00dc*/ 	.word	0x00001850


	//   ....[5]....
        /*00e0*/ 	.word	0x000018c0


	//   ....[6]....
        /*00e4*/ 	.word	0x000018d0


	//   ....[7]....
        /*00e8*/ 	.word	0x00001cc0


	//   ....[8]....
        /*00ec*/ 	.word	0x00001ce0


	//----- nvinfo : EIATTR_COOP_GROUP_MASK_REGIDS
	.align		4
.L_31:
        /*00f0*/ 	.byte	0x04, 0x29
        /*00f2*/ 	.short	(.L_33 - .L_32)


	//   ....[0]....
.L_32:
        /*00f4*/ 	.word	0xffffffff


	//   ....[1]....
        /*00f8*/ 	.word	0xffffffff


	//   ....[2]....
        /*00fc*/ 	.word	0xffffffff


	//----- nvinfo : EIATTR_COOP_GROUP_INSTR_OFFSETS
	.align		4
.L_33:
        /*0100*/ 	.byte	0x04, 0x28
        /*0102*/ 	.short	(.L_35 - .L_34)


	//   ....[0]....
.L_34:
        /*0104*/ 	.word	0x00000140


	//   ....[1]....
        /*0108*/ 	.word	0x00000700


	//   ....[2]....
        /*010c*/ 	.word	0x00000cf0


	//----- nvinfo : EIATTR_MBARRIER_INSTR_OFFSETS
	.align		4
.L_35:
        /*0110*/ 	.byte	0x04, 0x39
        /*0112*/ 	.short	(.L_37 - .L_36)


	//   ....[0]....
.L_36:
        /*0114*/ 	.word	0x00001520
        /*0118*/ 	.word	0x000000ff
        /*011c*/ 	.word	0x00004000
        /*0120*/ 	.short	0x0100
        /*0122*/ 	.byte	0x08
	.zero		1


	//   ....[1]....
        /*0124*/ 	.word	0x00001540
        /*0128*/ 	.word	0x000000ff
        /*012c*/ 	.word	0x00004008
        /*0130*/ 	.short	0x0100
        /*0132*/ 	.byte	0x08
	.zero		1


	//   ....[2]....
        /*0134*/ 	.word	0x00001980
        /*0138*/ 	.word	0x000000ff
        /*013c*/ 	.word	0x00004000
        /*0140*/ 	.short	0x010a
        /*0142*/ 	.byte	0x14
	.zero		1


	//   ....[3]....
        /*0144*/ 	.word	0x00001c30
        /*0148*/ 	.word	0x000000ff
        /*014c*/ 	.word	0x00004000
        /*0150*/ 	.short	0x0108
        /*0152*/ 	.byte	0x08
	.zero		1


	//   ....[4]....
        /*0154*/ 	.word	0x00001d50
        /*0158*/ 	.word	0x000000ff
        /*015c*/ 	.word	0x00004008
        /*0160*/ 	.short	0x0108
        /*0162*/ 	.byte	0x08
	.zero		1


	//   ....[5]....
        /*0164*/ 	.word	0x00002120
        /*0168*/ 	.word	0x000000ff
        /*016c*/ 	.word	0x00004000
        /*0170*/ 	.short	0x010a
        /*0172*/ 	.byte	0x14
	.zero		1


	//----- nvinfo : EIATTR_NUM_MBARRIERS
	.align		4
.L_37:
        /*0174*/ 	.byte	0x03, 0x38
        /*0176*/ 	.short	0x0002


	//----- nvinfo : EIATTR_EXIT_INSTR_OFFSETS
	.align		4
        /*0178*/ 	.byte	0x04, 0x1c
        /*017a*/ 	.short	(.L_39 - .L_38)


	//   ....[0]....
.L_38:
        /*017c*/ 	.word	0x00002110


	//----- nvinfo : EIATTR_REQNTID
	.align		4
.L_39:
        /*0180*/ 	.byte	0x04, 0x10
        /*0182*/ 	.short	(.L_41 - .L_40)
.L_40:
        /*0184*/ 	.word	0x00000100
        /*0188*/ 	.word	0x00000001
        /*018c*/ 	.word	0x00000001


	//----- nvinfo : EIATTR_CRS_STACK_SIZE
	.align		4
.L_41:
        /*0190*/ 	.byte	0x04, 0x1e
        /*0192*/ 	.short	(.L_43 - .L_42)
.L_42:
        /*0194*/ 	.word	0x00000000


	//----- nvinfo : EIATTR_CBANK_PARAM_SIZE
	.align		4
.L_43:
        /*0198*/ 	.byte	0x03, 0x19
        /*019a*/ 	.short	0x0050


	//----- nvinfo : EIATTR_PARAM_CBANK
	.align		4
        /*019c*/ 	.byte	0x04, 0x0a
        /*019e*/ 	.short	(.L_45 - .L_44)
	.align		4
.L_44:
        /*01a0*/ 	.word	index@(.nv.constant0.gluon_wgmma)
        /*01a4*/ 	.short	0x0210
        /*01a6*/ 	.short	0x0050


	//----- nvinfo : EIATTR_SW_WAR
	.align		4
.L_45:
        /*01a8*/ 	.byte	0x04, 0x36
        /*01aa*/ 	.short	(.L_47 - .L_46)
.L_46:
        /*01ac*/ 	.word	0x00000008
.L_47:


//--------------------- .nv.callgraph             --------------------------
	.section	.nv.callgraph,"",@"SHT_CUDA_CALLGRAPH"
	.align	4
	.sectionentsize	8
	.align		4
        /*0000*/ 	.word	0x00000000
	.align		4
        /*0004*/ 	.word	0xffffffff
	.align		4
        /*0008*/ 	.word	0x00000000
	.align		4
        /*000c*/ 	.word	0xfffffffe
	.align		4
        /*0010*/ 	.word	0x00000000
	.align		4
        /*0014*/ 	.word	0xfffffffd
	.align		4
        /*0018*/ 	.word	0x00000000
	.align		4
        /*001c*/ 	.word	0xfffffffc


//--------------------- .text.gluon_wgmma         --------------------------
	.section	.text.gluon_wgmma,"ax",@progbits
	.align	128
        .global         gluon_wgmma
        .type           gluon_wgmma,@function
        .size           gluon_wgmma,(.L_x_53 - gluon_wgmma)
        .other          gluon_wgmma,@"STO_CUDA_ENTRY STV_DEFAULT"
gluon_wgmma:
.text.gluon_wgmma:
[----:B------:R-:W-:Y:S01]  /*0000*/  LDC R1, c[0x0][0x28] ;  /* 0x00000a00ff017b82 */ /* 0x000fe20000000800 */
[----:B------:R-:W1:Y:S07]  /*0010*/  S2R R0, SR_TID.X ;  /* 0x0000000000007919 */ /* 0x000e6e0000002100 */
[----:B------:R-:W2:Y:S01]  /*0020*/  S2UR UR4, SR_CgaCtaId ;  /* 0x00000000000479c3 */ /* 0x000ea20000008800 */
[----:B------:R-:W-:Y:S01]  /*0030*/  UMOV UR8, 0x400 ;  /* 0x0000040000087882 */ /* 0x000fe20000000000 */
[----:B------:R-:W-:Y:S01]  /*0040*/  ULDC UR6, c[0x0][0xc] ;  /* 0x0000030000067ab9 */ /* 0x000fe20000000800 */
[----:B------:R-:W-:Y:S01]  /*0050*/  ULDC.64 UR24, c[0x0][0x250] ;  /* 0x0000940000187ab9 */ /* 0x000fe20000000a00 */
[----:B------:R-:W-:Y:S04]  /*0060*/  BSSY B0, `(.L_x_0) ;  /* 0x000001e000007945 */ /* 0x000fe80003800000 */
[----:B------:R-:W3:Y:S08]  /*0070*/  LDC R12, c[0x0][0x230] ;  /* 0x00008c00ff0c7b82 */ /* 0x000ef00000000800 */
[----:B------:R-:W-:Y:S08]  /*0080*/  S2UR UR30, SR_CTAID.Y ;  /* 0x00000000001e79c3 */ /* 0x000ff00000002600 */
[----:B------:R-:W4:Y:S01]  /*0090*/  S2UR UR5, SR_CTAID.Z ;  /* 0x00000000000579c3 */ /* 0x000f220000002700 */
[----:B--2---:R-:W-:-:S03]  /*00a0*/  ULEA UR8, UR4, UR8, 0x18 ;  /* 0x0000000804087291 */ /* 0x004fc6000f8ec03f */
[----:B------:R-:W-:Y:S01]  /*00b0*/  ULDC UR4, c[0x0][0x10] ;  /* 0x0000040000047ab9 */ /* 0x000fe20000000800 */
[----:B-1----:R-:W-:-:S03]  /*00c0*/  LOP3.LUT R7, R0, 0xff, RZ, 0xc0, !PT ;  /* 0x000000ff00077812 */ /* 0x002fc600078ec0ff */
[----:B------:R-:W1:Y:S01]  /*00d0*/  S2UR UR31, SR_CTAID.X ;  /* 0x00000000001f79c3 */ /* 0x000e620000002500 */
[----:B---3--:R-:W-:Y:S01]  /*00e0*/  VIADD R5, R12, 0xffffffff ;  /* 0xffffffff0c057836 */ /* 0x008fe20000000000 */
[C---:B------:R-:W-:Y:S02]  /*00f0*/  ISETP.GE.U32.AND P0, PT, R7.reuse, 0x20, PT ;  /* 0x000000200700780c */ /* 0x040fe40003f06070 */
[C---:B------:R-:W-:Y:S02]  /*0100*/  ISETP.NE.U32.AND P2, PT, R7.reuse, RZ, PT ;  /* 0x000000ff0700720c */ /* 0x040fe40003f45070 */
[----:B------:R-:W-:Y:S02]  /*0110*/  LEA R4, R7, UR8, 0x2 ;  /* 0x0000000807047c11 */ /* 0x000fe4000f8e10ff */
[----:B------:R-:W2:Y:S07]  /*0120*/  LDC R6, c[0x0][0x228] ;  /* 0x00008a00ff067b82 */ /* 0x000eae0000000800 */
[----:B------:R3:W-:Y:S01]  /*0130*/  @!P0 STS [R4], RZ ;  /* 0x000000ff04008388 */ /* 0x0007e20000000800 */
[----:B------:R-:W-:-:S03]  /*0140*/  NOP ;  /* 0x0000000000007918 */ /* 0x000fc60000000000 */
[----:B------:R3:W-:Y:S01]  /*0150*/  @!P2 STS [UR8+0x20], R5 ;  /* 0x00002005ff00a988 */ /* 0x0007e20008000808 */
[----:B----4-:R-:W-:-:S04]  /*0160*/  UIMAD UR4, UR5, UR4, UR30 ;  /* 0x00000004050472a4 */ /* 0x010fc8000f8e021e */
[----:B-1----:R-:W-:-:S04]  /*0170*/  UIMAD UR4, UR4, UR6, UR31 ;  /* 0x00000006040472a4 */ /* 0x002fc8000f8e021f */
[----:B------:R-:W-:Y:S01]  /*0180*/  UIMAD UR5, UR4, 0x180, URZ ;  /* 0x00000180040578a4 */ /* 0x000fe2000f8e023f */
[----:B--2---:R-:W-:Y:S02]  /*0190*/  VIADD R6, R6, 0xffffffff ;  /* 0xffffffff06067836 */ /* 0x004fe40000000000 */
[----:B------:R-:W-:Y:S01]  /*01a0*/  UMOV UR4, URZ ;  /* 0x0000003f00047c82 */ /* 0x000fe20008000000 */
[----:B------:R-:W-:-:S04]  /*01b0*/  UIADD3 UR28, UP0, UR5, UR24, URZ ;  /* 0x00000018051c7290 */ /* 0x000fc8000ff1e03f */
[----:B------:R-:W-:Y:S01]  /*01c0*/  ULEA.HI.X.SX32 UR29, UR5, UR25, 0x1, UP0 ;  /* 0x00000019051d7291 */ /* 0x000fe200080f0e3f */
[----:B---3--:R-:W-:Y:S11]  /*01d0*/  @P2 BRA `(.L_x_1) ;  /* 0x0000000000182947 */ /* 0x008ff60003800000 */
[----:B------:R-:W1:Y:S01]  /*01e0*/  LDS R2, [UR8+0x8] ;  /* 0x00000808ff027984 */ /* 0x000e620008000800 */
[----:B------:R-:W2:Y:S01]  /*01f0*/  LDC.64 R8, c[0x0][0x210] ;  /* 0x00008400ff087b82 */ /* 0x000ea20000000a00 */
[----:B------:R-:W-:Y:S02]  /*0200*/  IMAD.MOV.U32 R3, RZ, RZ, 0x70 ;  /* 0x00000070ff037424 */ /* 0x000fe400078e00ff */
[----:B--2---:R2:W-:Y:S03]  /*0210*/  STS.64 [UR8], R8 ;  /* 0x00000008ff007988 */ /* 0x0045e60008000a08 */
[----:B-1----:R-:W-:-:S05]  /*0220*/  LOP3.LUT R2, R2, 0x10, R3, 0xd8, !PT ;  /* 0x0000001002027812 */ /* 0x002fca00078ed803 */
[----:B------:R2:W-:Y:S02]  /*0230*/  STS [UR8+0x8], R2 ;  /* 0x00000802ff007988 */ /* 0x0005e40008000808 */
.L_x_1:
[----:B------:R-:W-:Y:S05]  /*0240*/  BSYNC B0 ;  /* 0x0000000000007941 */ /* 0x000fea0003800000 */
.L_x_0:
[----:B------:R-:W-:Y:S04]  /*0250*/  BSSY B0, `(.L_x_2) ;  /* 0x000000a000007945 */ /* 0x000fe80003800000 */
[----:B------:R-:W-:Y:S05]  /*0260*/  @P2 BRA `(.L_x_3) ;  /* 0x0000000000202947 */ /* 0x000fea0003800000 */
[----:B--2---:R-:W1:Y:S01]  /*0270*/  LDS R2, [UR8+0x34] ;  /* 0x00003408ff027984 */ /* 0x004e620008000800 */
[----:B------:R-:W-:Y:S02]  /*0280*/  IMAD.MOV.U32 R3, RZ, RZ, 0x1f000000 ;  /* 0x1f000000ff037424 */ /* 0x000fe400078e00ff */
[----:B------:R-:W-:Y:S01]  /*0290*/  @!P2 IMAD.MOV.U32 R8, RZ, RZ, 0x7f ;  /* 0x0000007fff08a424 */ /* 0x000fe200078e00ff */
[----:B------:R-:W2:Y:S02]  /*02a0*/  @!P2 LDS R9, [UR8+0x38] ;  /* 0x00003808ff09a984 */ /* 0x000ea40008000800 */
[----:B-1----:R-:W-:Y:S02]  /*02b0*/  LOP3.LUT R2, R2, 0xff000000, R3, 0xb8, !PT ;  /* 0xff00000002027812 */ /* 0x002fe400078eb803 */
[----:B--2---:R-:W-:-:S03]  /*02c0*/  @!P2 LOP3.LUT R3, R9, 0xff, R8, 0xb8, !PT ;  /* 0x000000ff0903a812 */ /* 0x004fc600078eb808 */
[----:B------:R1:W-:Y:S04]  /*02d0*/  STS [UR8+0x34], R2 ;  /* 0x00003402ff007988 */ /* 0x0003e80008000808 */
[----:B------:R1:W-:Y:S02]  /*02e0*/  @!P2 STS [UR8+0x38], R3 ;  /* 0x00003803ff00a988 */ /* 0x0003e40008000808 */
.L_x_3:
[----:B------:R-:W-:Y:S05]  /*02f0*/  BSYNC B0 ;  /* 0x0000000000007941 */ /* 0x000fea0003800000 */
.L_x_2:
[----:B------:R-:W-:Y:S04]  /*0300*/  BSSY B0, `(.L_x_4) ;  /* 0x000000a000007945 */ /* 0x000fe80003800000 */
[----:B------:R-:W-:Y:S05]  /*0310*/  @P2 BRA `(.L_x_5) ;  /* 0x0000000000202947 */ /* 0x000fea0003800000 */
[----:B-12---:R-:W1:Y:S01]  /*0320*/  LDS R2, [UR8+0x1c] ;  /* 0x00001c08ff027984 */ /* 0x006e620008000800 */
[----:B------:R-:W2:Y:S03]  /*0330*/  LDC.64 R10, c[0x0][0x238] ;  /* 0x00008e00ff0a7b82 */ /* 0x000ea60000000a00 */
[----:B------:R3:W-:Y:S01]  /*0340*/  STS [UR8+0x24], R6 ;  /* 0x00002406ff007988 */ /* 0x0007e20008000808 */
[--C-:B--2---:R-:W-:Y:S02]  /*0350*/  SHF.R.U32.HI R9, RZ, 0x4, R11.reuse ;  /* 0x00000004ff097819 */ /* 0x104fe4000001160b */
[----:B------:R-:W-:-:S05]  /*0360*/  SHF.R.U64 R3, R10, 0x4, R11 ;  /* 0x000000040a037819 */ /* 0x000fca000000120b */
[----:B------:R3:W-:Y:S01]  /*0370*/  STS [UR8+0xc], R3 ;  /* 0x00000c03ff007988 */ /* 0x0007e20008000808 */
[----:B-1----:R-:W-:-:S05]  /*0380*/  LOP3.LUT R2, R2, 0xf, R9, 0xb8, !PT ;  /* 0x0000000f02027812 */ /* 0x002fca00078eb809 */
[----:B------:R3:W-:Y:S02]  /*0390*/  STS [UR8+0x1c], R2 ;  /* 0x00001c02ff007988 */ /* 0x0007e40008000808 */
.L_x_5:
[----:B------:R-:W-:Y:S05]  /*03a0*/  BSYNC B0 ;  /* 0x0000000000007941 */ /* 0x000fea0003800000 */
.L_x_4:
[----:B------:R-:W-:Y:S04]  /*03b0*/  BSSY B1, `(.L_x_6) ;  /* 0x000001d000017945 */ /* 0x000fe80003800000 */
[----:B------:R-:W-:Y:S04]  /*03c0*/  BSSY B0, `(.L_x_7) ;  /* 0x0000018000007945 */ /* 0x000fe80003800000 */
[----:B------:R-:W-:Y:S05]  /*03d0*/  @P2 BRA `(.L_x_8) ;  /* 0x00000000001c2947 */ /* 0x000fea0003800000 */
[----:B-123--:R-:W1:Y:S02]  /*03e0*/  LDS R2, [UR8+0x34] ;  /* 0x00003408ff027984 */ /* 0x00ee640008000800 */
[----:B-1----:R-:W-:-:S05]  /*03f0*/  LOP3.LUT R2, R2, 0x7, RZ, 0xb8, !PT ;  /* 0x0000000702027812 */ /* 0x002fca00078eb8ff */
[----:B------:R1:W-:Y:S01]  /*0400*/  STS [UR8+0x34], R2 ;  /* 0x00003402ff007988 */ /* 0x0003e20008000808 */
[----:B------:R-:W-:Y:S05]  /*0410*/  @P2 BRA `(.L_x_9) ;  /* 0x00000000001c2947 */ /* 0x000fea0003800000 */
[----:B-1----:R-:W1:Y:S02]  /*0420*/  LDS R2, [UR8+0x34] ;  /* 0x00003408ff027984 */ /* 0x002e640008000800 */
[----:B-1----:R-:W-:-:S05]  /*0430*/  LOP3.LUT R2, R2, 0x38, RZ, 0xb8, !PT ;  /* 0x0000003802027812 */ /* 0x002fca00078eb8ff */
[----:B------:R4:W-:Y:S02]  /*0440*/  STS [UR8+0x34], R2 ;  /* 0x00003402ff007988 */ /* 0x0009e40008000808 */
.L_x_8:
[----:B------:R-:W-:Y:S05]  /*0450*/  @P2 BRA `(.L_x_10) ;  /* 0x00000000001c2947 */ /* 0x000fea0003800000 */
[----:B-1234-:R-:W1:Y:S02]  /*0460*/  LDS R2, [UR8+0x8] ;  /* 0x00000808ff027984 */ /* 0x01ee640008000800 */
[----:B-1----:R-:W-:-:S05]  /*0470*/  LOP3.LUT R2, R2, 0x780, RZ, 0xb8, !PT ;  /* 0x0000078002027812 */ /* 0x002fca00078eb8ff */
[----:B------:R2:W-:Y:S02]  /*0480*/  STS [UR8+0x8], R2 ;  /* 0x00000802ff007988 */ /* 0x0005e40008000808 */
.L_x_9:
[----:B------:R-:W-:Y:S05]  /*0490*/  @P2 BRA `(.L_x_11) ;  /* 0x0000000000282947 */ /* 0x000fea0003800000 */
[----:B-12---:R-:W1:Y:S02]  /*04a0*/  LDS R2, [UR8+0x8] ;  /* 0x00000808ff027984 */ /* 0x006e640008000800 */
[----:B-1----:R-:W-:-:S05]  /*04b0*/  LOP3.LUT R2, R2, 0x1800, RZ, 0xb8, !PT ;  /* 0x0000180002027812 */ /* 0x002fca00078eb8ff */
[----:B------:R5:W-:Y:S02]  /*04c0*/  STS [UR8+0x8], R2 ;  /* 0x00000802ff007988 */ /* 0x000be40008000808 */
.L_x_10:
[----:B------:R-:W-:Y:S05]  /*04d0*/  @P2 BREAK B0 ;  /* 0x0000000000002942 */ /* 0x000fea0003800000 */
[----:B------:R-:W-:Y:S05]  /*04e0*/  @P2 BRA `(.L_x_12) ;  /* 0x0000000000242947 */ /* 0x000fea0003800000 */
[----:B-1-3--:R-:W1:Y:S01]  /*04f0*/  LDS R3, [UR8+0x8] ;  /* 0x00000808ff037984 */ /* 0x00ae620008000800 */
[----:B--2-45:R-:W-:-:S05]  /*0500*/  IMAD.MOV.U32 R2, RZ, RZ, 0x6000 ;  /* 0x00006000ff027424 */ /* 0x034fca00078e00ff */
[----:B-1----:R-:W-:-:S04]  /*0510*/  LOP3.LUT R2, R3, 0x2000, R2, 0xd8, !PT ;  /* 0x0000200003027812 */ /* 0x002fc800078ed802 */
[----:B------:R-:W-:-:S05]  /*0520*/  LOP3.LUT R2, R2, 0x400000, RZ, 0xb8, !PT ;  /* 0x0040000002027812 */ /* 0x000fca00078eb8ff */
[----:B------:R3:W-:Y:S02]  /*0530*/  STS [UR8+0x8], R2 ;  /* 0x00000802ff007988 */ /* 0x0007e40008000808 */
.L_x_11:
[----:B------:R-:W-:Y:S05]  /*0540*/  BSYNC B0 ;  /* 0x0000000000007941 */ /* 0x000fea0003800000 */
.L_x_7:
[----:B-123--:R-:W1:Y:S02]  /*0550*/  @!P2 LDS R2, [UR8+0x8] ;  /* 0x00000808ff02a984 */ /* 0x00ee640008000800 */
[----:B-1----:R-:W-:-:S05]  /*0560*/  @!P2 LOP3.LUT R2, R2, 0x8000, RZ, 0xb8, !PT ;  /* 0x000080000202a812 */ /* 0x002fca00078eb8ff */
[----:B------:R1:W-:Y:S02]  /*0570*/  @!P2 STS [UR8+0x8], R2 ;  /* 0x00000802ff00a988 */ /* 0x0003e40008000808 */
.L_x_12:
[----:B------:R-:W-:Y:S05]  /*0580*/  BSYNC B1 ;  /* 0x0000000000017941 */ /* 0x000fea0003800000 */
.L_x_6:
[----:B------:R-:W-:Y:S05]  /*0590*/  WARPSYNC.ALL ;  /* 0x0000000000007948 */ /* 0x000fea0003800000 */
[----:B------:R-:W-:Y:S05]  /*05a0*/  @P0 BRA `(.L_x_13) ;  /* 0x0000000000300947 */ /* 0x000fea0003800000 */
[----:B-12345:R-:W1:Y:S01]  /*05b0*/  S2R R2, SR_LANEID ;  /* 0x0000000000027919 */ /* 0x03ee620000000000 */
[----:B------:R-:W-:Y:S05]  /*05c0*/  WARPSYNC.ALL ;  /* 0x0000000000007948 */ /* 0x000fea0003800000 */
[----:B-1----:R-:W-:-:S05]  /*05d0*/  IMAD.SHL.U32 R8, R2, 0x4, RZ ;  /* 0x0000000402087824 */ /* 0x002fca00078e00ff */
[----:B------:R-:W1:Y:S01]  /*05e0*/  LDS R9, [R8+UR8] ;  /* 0x0000000808097984 */ /* 0x000e620008000800 */
[----:B------:R-:W-:Y:S01]  /*05f0*/  IADD3 R2, P1, R8, UR28, RZ ;  /* 0x0000001c08027c10 */ /* 0x000fe2000ff3e0ff */
[----:B------:R-:W-:-:S04]  /*0600*/  UMOV UR6, UR28 ;  /* 0x0000001c00067c82 */ /* 0x000fc80008000000 */
[----:B------:R-:W-:Y:S01]  /*0610*/  IMAD.X R3, RZ, RZ, UR29, P1 ;  /* 0x0000001dff037e24 */ /* 0x000fe200088e06ff */
[----:B------:R-:W-:-:S04]  /*0620*/  UMOV UR7, UR29 ;  /* 0x0000001d00077c82 */ /* 0x000fc80008000000 */
[----:B-1----:R1:W2:Y:S01]  /*0630*/  ATOMG.E.EXCH.STRONG.GPU PT, RZ, [R2], R9 ;  /* 0x0000000902ff73a8 */ /* 0x0022a200041ee100 */
[----:B------:R-:W-:-:S04]  /*0640*/  DEPBAR {5,4,3,2,1,0} ;  /* 0x0000003f0000791a */ /* 0x000fc80000000000 */
[----:B------:R1:W-:Y:S01]  /*0650*/  UTMACCTL.IV [UR6] ;  /* 0x00000000060079b9 */ /* 0x0003e20008000000 */
[----:B------:R-:W-:Y:S01]  /*0660*/  NOP ;  /* 0x0000000000007918 */ /* 0x000fe20000000000 */
.L_x_13:
[----:B------:R-:W-:Y:S05]  /*0670*/  @P0 BRA `(.L_x_14) ;  /* 0x00000000000c0947 */ /* 0x000fea0003800000 */
[----:B------:R0:W-:Y:S01]  /*0680*/  UTMACMDFLUSH ;  /* 0x00000000000079b7 */ /* 0x0001e20000000000 */
[----:B------:R-:W-:Y:S05]  /*0690*/  @P0 BRA `(.L_x_14) ;  /* 0x0000000000040947 */ /* 0x000fea0003800000 */
[----:B------:R-:W-:-:S04]  /*06a0*/  DEPBAR.LE SB0, 0x0 ;  /* 0x000080000000791a */ /* 0x000fc80000000000 */
.L_x_14:
[----:B------:R-:W-:Y:S05]  /*06b0*/  WARPSYNC.ALL ;  /* 0x0000000000007948 */ /* 0x000fea0003800000 */
[----:B--2---:R-:W-:Y:S06]  /*06c0*/  BAR.SYNC.DEFER_BLOCKING 0x0 ;  /* 0x0000000000007b1d */ /* 0x004fec0000010000 */
[----:B------:R-:W-:Y:S02]  /*06d0*/  BSSY B1, `(.L_x_15) ;  /* 0x000000b000017945 */ /* 0x000fe40003800000 */
[----:B------:R-:W-:Y:S06]  /*06e0*/  BAR.SYNC.DEFER_BLOCKING 0x0 ;  /* 0x0000000000007b1d */ /* 0x000fec0000010000 */
[----:B------:R2:W-:Y:S01]  /*06f0*/  @!P0 STS [R4], RZ ;  /* 0x000000ff04008388 */ /* 0x0005e20000000800 */
[----:B------:R-:W-:Y:S01]  /*0700*/  NOP ;  /* 0x0000000000007918 */ /* 0x000fe20000000000 */
[----:B------:R-:W-:Y:S05]  /*0710*/  @P2 BRA `(.L_x_16) ;  /* 0x0000000000182947 */ /* 0x000fea0003800000 */
[----:B-1-345:R-:W1:Y:S01]  /*0720*/  LDS R2, [UR8+0x8] ;  /* 0x00000808ff027984 */ /* 0x03ae620008000800 */
[----:B------:R-:W3:Y:S01]  /*0730*/  LDC.64 R8, c[0x0][0x218] ;  /* 0x00008600ff087b82 */ /* 0x000ee20000000a00 */
[----:B------:R-:W-:Y:S02]  /*0740*/  IMAD.MOV.U32 R3, RZ, RZ, 0x70 ;  /* 0x00000070ff037424 */ /* 0x000fe400078e00ff */
[----:B---3--:R3:W-:Y:S03]  /*0750*/  STS.64 [UR8], R8 ;  /* 0x00000008ff007988 */ /* 0x0087e60008000a08 */
[----:B-1----:R-:W-:-:S05]  /*0760*/  LOP3.LUT R2, R2, 0x10, R3, 0xd8, !PT ;  /* 0x0000001002027812 */ /* 0x002fca00078ed803 */
[----:B------:R3:W-:Y:S02]  /*0770*/  STS [UR8+0x8], R2 ;  /* 0x00000802ff007988 */ /* 0x0007e40008000808 */
.L_x_16:
[----:B-1----:R-:W-:Y:S05]  /*0780*/  BSYNC B1 ;  /* 0x0000000000017941 */ /* 0x002fea0003800000 */
.L_x_15:
[----:B------:R-:W-:Y:S04]  /*0790*/  BSSY B2, `(.L_x_17) ;  /* 0x000000f000027945 */ /* 0x000fe80003800000 */
[----:B------:R-:W-:Y:S04]  /*07a0*/  BSSY B1, `(.L_x_18) ;  /* 0x000000c000017945 */ /* 0x000fe80003800000 */
[----:B------:R-:W-:Y:S05]  /*07b0*/  @P2 BRA `(.L_x_19) ;  /* 0x0000000000282947 */ /* 0x000fea0003800000 */
[----:B---345:R-:W1:Y:S01]  /*07c0*/  LDS R2, [UR8+0x34] ;  /* 0x00003408ff027984 */ /* 0x038e620008000800 */
[----:B------:R-:W-:Y:S01]  /*07d0*/  IMAD.MOV.U32 R3, RZ, RZ, 0x1f000000 ;  /* 0x1f000000ff037424 */ /* 0x000fe200078e00ff */
[----:B------:R-:W-:Y:S05]  /*07e0*/  @P2 BREAK B1 ;  /* 0x0000000000012942 */ /* 0x000fea0003800000 */
[----:B-1----:R-:W-:-:S05]  /*07f0*/  LOP3.LUT R2, R2, 0xff000000, R3, 0xb8, !PT ;  /* 0xff00000002027812 */ /* 0x002fca00078eb803 */
[----:B------:R1:W-:Y:S01]  /*0800*/  STS [UR8+0x34], R2 ;  /* 0x00003402ff007988 */ /* 0x0003e20008000808 */
[----:B------:R-:W-:Y:S05]  /*0810*/  @P2 BRA `(.L_x_20) ;  /* 0x0000000000182947 */ /* 0x000fea0003800000 */
[----:B-1----:R-:W1:Y:S01]  /*0820*/  LDS R2, [UR8+0x38] ;  /* 0x00003808ff027984 */ /* 0x002e620008000800 */
[----:B------:R-:W-:-:S05]  /*0830*/  IMAD.MOV.U32 R3, RZ, RZ, 0x7f ;  /* 0x0000007fff037424 */ /* 0x000fca00078e00ff */
[----:B-1----:R-:W-:-:S05]  /*0840*/  LOP3.LUT R2, R2, 0xff, R3, 0xb8, !PT ;  /* 0x000000ff02027812 */ /* 0x002fca00078eb803 */
[----:B------:R1:W-:Y:S02]  /*0850*/  STS [UR8+0x38], R2 ;  /* 0x00003802ff007988 */ /* 0x0003e40008000808 */
.L_x_19:
[----:B------:R-:W-:Y:S05]  /*0860*/  BSYNC B1 ;  /* 0x0000000000017941 */ /* 0x000fea0003800000 */
.L_x_18:
[----:B------:R1:W-:Y:S02]  /*0870*/  @!P2 STS [UR8+0x20], R5 ;  /* 0x00002005ff00a988 */ /* 0x0003e40008000808 */
.L_x_20:
[----:B------:R-:W-:Y:S05]  /*0880*/  BSYNC B2 ;  /* 0x0000000000027941 */ /* 0x000fea0003800000 */
.L_x_17:
[----:B------:R-:W-:Y:S05]  /*0890*/  WARPSYNC.ALL ;  /* 0x0000000000007948 */ /* 0x000fea0003800000 */
[----:B-1----:R-:W1:Y:S01]  /*08a0*/  LDC R5, c[0x0][0x22c] ;  /* 0x00008b00ff057b82 */ /* 0x002e620000000800 */
[----:B------:R-:W-:Y:S01]  /*08b0*/  BSSY B2, `(.L_x_21) ;  /* 0x000000b000027945 */ /* 0x000fe20003800000 */
[----:B-1----:R-:W-:-:S03]  /*08c0*/  VIADD R5, R5, 0xffffffff ;  /* 0xffffffff05057836 */ /* 0x002fc60000000000 */
[----:B------:R-:W-:Y:S05]  /*08d0*/  @P2 BRA `(.L_x_22) ;  /* 0x0000000000202947 */ /* 0x000fea0003800000 */
[----:B---345:R-:W1:Y:S01]  /*08e0*/  LDS R2, [UR8+0x1c] ;  /* 0x00001c08ff027984 */ /* 0x038e620008000800 */
[----:B------:R-:W3:Y:S03]  /*08f0*/  LDC.64 R10, c[0x0][0x240] ;  /* 0x00009000ff0a7b82 */ /* 0x000ee60000000a00 */
[----:B------:R4:W-:Y:S01]  /*0900*/  STS [UR8+0x24], R5 ;  /* 0x00002405ff007988 */ /* 0x0009e20008000808 */
[--C-:B---3--:R-:W-:Y:S02]  /*0910*/  SHF.R.U32.HI R9, RZ, 0x4, R11.reuse ;  /* 0x00000004ff097819 */ /* 0x108fe4000001160b */
[----:B------:R-:W-:-:S05]  /*0920*/  SHF.R.U64 R3, R10, 0x4, R11 ;  /* 0x000000040a037819 */ /* 0x000fca000000120b */
[----:B------:R4:W-:Y:S01]  /*0930*/  STS [UR8+0xc], R3 ;  /* 0x00000c03ff007988 */ /* 0x0009e20008000808 */
[----:B-1----:R-:W-:-:S05]  /*0940*/  LOP3.LUT R2, R2, 0xf, R9, 0xb8, !PT ;  /* 0x0000000f02027812 */ /* 0x002fca00078eb809 */
[----:B------:R4:W-:Y:S02]  /*0950*/  STS [UR8+0x1c], R2 ;  /* 0x00001c02ff007988 */ /* 0x0009e40008000808 */
.L_x_22:
[----:B------:R-:W-:Y:S05]  /*0960*/  BSYNC B2 ;  /* 0x0000000000027941 */ /* 0x000fea0003800000 */
.L_x_21:
[----:B------:R-:W-:Y:S04]  /*0970*/  BSSY B3, `(.L_x_23) ;  /* 0x000001d000037945 */ /* 0x000fe80003800000 */
[----:B------:R-:W-:Y:S04]  /*0980*/  BSSY B2, `(.L_x_24) ;  /* 0x0000018000027945 */ /* 0x000fe80003800000 */
[----:B------:R-:W-:Y:S05]  /*0990*/  @P2 BRA `(.L_x_25) ;  /* 0x00000000001c2947 */ /* 0x000fea0003800000 */
[----:B---345:R-:W1:Y:S02]  /*09a0*/  LDS R2, [UR8+0x34] ;  /* 0x00003408ff027984 */ /* 0x038e640008000800 */
[----:B-1----:R-:W-:-:S05]  /*09b0*/  LOP3.LUT R2, R2, 0x7, RZ, 0xb8, !PT ;  /* 0x0000000702027812 */ /* 0x002fca00078eb8ff */
[----:B------:R1:W-:Y:S01]  /*09c0*/  STS [UR8+0x34], R2 ;  /* 0x00003402ff007988 */ /* 0x0003e20008000808 */
[----:B------:R-:W-:Y:S05]  /*09d0*/  @P2 BRA `(.L_x_26) ;  /* 0x00000000001c2947 */ /* 0x000fea0003800000 */
[----:B-1----:R-:W1:Y:S02]  /*09e0*/  LDS R2, [UR8+0x34] ;  /* 0x00003408ff027984 */ /* 0x002e640008000800 */
[----:B-1----:R-:W-:-:S05]  /*09f0*/  LOP3.LUT R2, R2, 0x38, RZ, 0xb8, !PT ;  /* 0x0000003802027812 */ /* 0x002fca00078eb8ff */
[----:B------:R1:W-:Y:S02]  /*0a00*/  STS [UR8+0x34], R2 ;  /* 0x00003402ff007988 */ /* 0x0003e40008000808 */
.L_x_25:
[----:B------:R-:W-:Y:S05]  /*0a10*/  @P2 BRA `(.L_x_27) ;  /* 0x00000000001c2947 */ /* 0x000fea0003800000 */
[----:B-1-345:R-:W1:Y:S02]  /*0a20*/  LDS R2, [UR8+0x8] ;  /* 0x00000808ff027984 */ /* 0x03ae640008000800 */
[----:B-1----:R-:W-:-:S05]  /*0a30*/  LOP3.LUT R2, R2, 0x780, RZ, 0xb8, !PT ;  /* 0x0000078002027812 */ /* 0x002fca00078eb8ff */
[----:B------:R3:W-:Y:S02]  /*0a40*/  STS [UR8+0x8], R2 ;  /* 0x00000802ff007988 */ /* 0x0007e40008000808 */
.L_x_26:
[----:B------:R-:W-:Y:S05]  /*0a50*/  @P2 BRA `(.L_x_28) ;  /* 0x0000000000282947 */ /* 0x000fea0003800000 */
[----:B-1-3--:R-:W1:Y:S02]  /*0a60*/  LDS R2, [UR8+0x8] ;  /* 0x00000808ff027984 */ /* 0x00ae640008000800 */
[----:B-1----:R-:W-:-:S05]  /*0a70*/  LOP3.LUT R2, R2, 0x1800, RZ, 0xb8, !PT ;  /* 0x0000180002027812 */ /* 0x002fca00078eb8ff */
[----:B------:R1:W-:Y:S02]  /*0a80*/  STS [UR8+0x8], R2 ;  /* 0x00000802ff007988 */ /* 0x0003e40008000808 */
.L_x_27:
[----:B------:R-:W-:Y:S05]  /*0a90*/  @P2 BREAK B2 ;  /* 0x0000000000022942 */ /* 0x000fea0003800000 */
[----:B------:R-:W-:Y:S05]  /*0aa0*/  @P2 BRA `(.L_x_29) ;  /* 0x0000000000242947 */ /* 0x000fea0003800000 */
[----:B-1-345:R-:W1:Y:S01]  /*0ab0*/  LDS R2, [UR8+0x8] ;  /* 0x00000808ff027984 */ /* 0x03ae620008000800 */
[----:B------:R-:W-:-:S05]  /*0ac0*/  IMAD.MOV.U32 R3, RZ, RZ, 0x6000 ;  /* 0x00006000ff037424 */ /* 0x000fca00078e00ff */
[----:B-1----:R-:W-:-:S04]  /*0ad0*/  LOP3.LUT R2, R2, 0x2000, R3, 0xd8, !PT ;  /* 0x0000200002027812 */ /* 0x002fc800078ed803 */
[----:B------:R-:W-:-:S05]  /*0ae0*/  LOP3.LUT R2, R2, 0x400000, RZ, 0xb8, !PT ;  /* 0x0040000002027812 */ /* 0x000fca00078eb8ff */
[----:B------:R4:W-:Y:S02]  /*0af0*/  STS [UR8+0x8], R2 ;  /* 0x00000802ff007988 */ /* 0x0009e40008000808 */
.L_x_28:
[----:B------:R-:W-:Y:S05]  /*0b00*/  BSYNC B2 ;  /* 0x0000000000027941 */ /* 0x000fea0003800000 */
.L_x_24:
[----:B-1-34-:R-:W1:Y:S02]  /*0b10*/  @!P2 LDS R2, [UR8+0x8] ;  /* 0x00000808ff02a984 */ /* 0x01ae640008000800 */
[----:B-1----:R-:W-:-:S05]  /*0b20*/  @!P2 LOP3.LUT R2, R2, 0x8000, RZ, 0xb8, !PT ;  /* 0x000080000202a812 */ /* 0x002fca00078eb8ff */
[----:B------:R1:W-:Y:S02]  /*0b30*/  @!P2 STS [UR8+0x8], R2 ;  /* 0x00000802ff00a988 */ /* 0x0003e40008000808 */
.L_x_29:
[----:B------:R-:W-:Y:S05]  /*0b40*/  BSYNC B3 ;  /* 0x0000000000037941 */ /* 0x000fea0003800000 */
.L_x_23:
[----:B------:R-:W-:Y:S05]  /*0b50*/  WARPSYNC.ALL ;  /* 0x0000000000007948 */ /* 0x000fea0003800000 */
[----:B------:R-:W-:-:S04]  /*0b60*/  UIADD3 UR6, UR5, 0x80, URZ ;  /* 0x0000008005067890 */ /* 0x000fc8000fffe03f */
[----:B------:R-:W-:-:S04]  /*0b70*/  UIADD3 UR26, UP0, UR6, UR24, URZ ;  /* 0x00000018061a7290 */ /* 0x000fc8000ff1e03f */
[----:B------:R-:W-:Y:S01]  /*0b80*/  ULEA.HI.X.SX32 UR27, UR6, UR25, 0x1, UP0 ;  /* 0x00000019061b7291 */ /* 0x000fe200080f0e3f */
[----:B------:R-:W-:Y:S11]  /*0b90*/  @P0 BRA `(.L_x_30) ;  /* 0x0000000000300947 */ /* 0x000ff60003800000 */
[----:B-1-345:R-:W1:Y:S01]  /*0ba0*/  S2R R2, SR_LANEID ;  /* 0x0000000000027919 */ /* 0x03ae620000000000 */
[----:B------:R-:W-:Y:S05]  /*0bb0*/  WARPSYNC.ALL ;  /* 0x0000000000007948 */ /* 0x000fea0003800000 */
[----:B-1----:R-:W-:-:S05]  /*0bc0*/  IMAD.SHL.U32 R8, R2, 0x4, RZ ;  /* 0x0000000402087824 */ /* 0x002fca00078e00ff */
[----:B------:R-:W1:Y:S01]  /*0bd0*/  LDS R9, [R8+UR8] ;  /* 0x0000000808097984 */ /* 0x000e620008000800 */
[----:B------:R-:W-:Y:S01]  /*0be0*/  IADD3 R2, P1, R8, UR26, RZ ;  /* 0x0000001a08027c10 */ /* 0x000fe2000ff3e0ff */
[----:B------:R-:W-:-:S04]  /*0bf0*/  UMOV UR6, UR26 ;  /* 0x0000001a00067c82 */ /* 0x000fc80008000000 */
[----:B------:R-:W-:Y:S01]  /*0c00*/  IMAD.X R3, RZ, RZ, UR27, P1 ;  /* 0x0000001bff037e24 */ /* 0x000fe200088e06ff */
[----:B------:R-:W-:-:S04]  /*0c10*/  UMOV UR7, UR27 ;  /* 0x0000001b00077c82 */ /* 0x000fc80008000000 */
[----:B-1----:R1:W3:Y:S01]  /*0c20*/  ATOMG.E.EXCH.STRONG.GPU PT, RZ, [R2], R9 ;  /* 0x0000000902ff73a8 */ /* 0x0022e200041ee100 */
[----:B------:R-:W-:-:S04]  /*0c30*/  DEPBAR {5,4,3,2,1,0} ;  /* 0x0000003f0000791a */ /* 0x000fc80000000000 */
[----:B------:R1:W-:Y:S01]  /*0c40*/  UTMACCTL.IV [UR6] ;  /* 0x00000000060079b9 */ /* 0x0003e20008000000 */
[----:B------:R-:W-:Y:S01]  /*0c50*/  NOP ;  /* 0x0000000000007918 */ /* 0x000fe20000000000 */
.L_x_30:
[----:B------:R-:W-:Y:S05]  /*0c60*/  @P0 BRA `(.L_x_31) ;  /* 0x00000000000c0947 */ /* 0x000fea0003800000 */
[----:B------:R0:W-:Y:S01]  /*0c70*/  UTMACMDFLUSH ;  /* 0x00000000000079b7 */ /* 0x0001e20000000000 */
[----:B------:R-:W-:Y:S05]  /*0c80*/  @P0 BRA `(.L_x_31) ;  /* 0x0000000000040947 */ /* 0x000fea0003800000 */
[----:B------:R-:W-:-:S04]  /*0c90*/  DEPBAR.LE SB0, 0x0 ;  /* 0x000080000000791a */ /* 0x000fc80000000000 */
.L_x_31:
[----:B------:R-:W-:Y:S05]  /*0ca0*/  WARPSYNC.ALL ;  /* 0x0000000000007948 */ /* 0x000fea0003800000 */
[----:B---3--:R-:W-:Y:S06]  /*0cb0*/  BAR.SYNC.DEFER_BLOCKING 0x0 ;  /* 0x0000000000007b1d */ /* 0x008fec0000010000 */
[----:B------:R-:W-:Y:S02]  /*0cc0*/  BSSY B3, `(.L_x_32) ;  /* 0x000000b000037945 */ /* 0x000fe40003800000 */
[----:B------:R-:W-:Y:S06]  /*0cd0*/  BAR.SYNC.DEFER_BLOCKING 0x0 ;  /* 0x0000000000007b1d */ /* 0x000fec0000010000 */
[----:B------:R3:W-:Y:S01]  /*0ce0*/  @!P0 STS [R4], RZ ;  /* 0x000000ff04008388 */ /* 0x0007e20000000800 */
[----:B------:R-:W-:Y:S01]  /*0cf0*/  NOP ;  /* 0x0000000000007918 */ /* 0x000fe20000000000 */
[----:B------:R-:W-:Y:S05]  /*0d00*/  @P2 BRA `(.L_x_33) ;  /* 0x0000000000182947 */ /* 0x000fea0003800000 */
[----:B-1--45:R-:W1:Y:S01]  /*0d10*/  LDS R2, [UR8+0x8] ;  /* 0x00000808ff027984 */ /* 0x032e620008000800 */
[----:B------:R-:W4:Y:S01]  /*0d20*/  LDC.64 R8, c[0x0][0x220] ;  /* 0x00008800ff087b82 */ /* 0x000f220000000a00 */
[----:B------:R-:W-:Y:S02]  /*0d30*/  IMAD.MOV.U32 R3, RZ, RZ, 0x70 ;  /* 0x00000070ff037424 */ /* 0x000fe400078e00ff */
[----:B----4-:R4:W-:Y:S03]  /*0d40*/  STS.64 [UR8], R8 ;  /* 0x00000008ff007988 */ /* 0x0109e60008000a08 */
[----:B-1----:R-:W-:-:S05]  /*0d50*/  LOP3.LUT R2, R2, 0x10, R3, 0xd8, !PT ;  /* 0x0000001002027812 */ /* 0x002fca00078ed803 */
[----:B------:R4:W-:Y:S02]  /*0d60*/  STS [UR8+0x8], R2 ;  /* 0x00000802ff007988 */ /* 0x0009e40008000808 */
.L_x_33:
[----:B-1----:R-:W-:Y:S05]  /*0d70*/  BSYNC B3 ;  /* 0x0000000000037941 */ /* 0x002fea0003800000 */
.L_x_32:
[----:B------:R-:W-:Y:S04]  /*0d80*/  BSSY B3, `(.L_x_34) ;  /* 0x0000033000037945 */ /* 0x000fe80003800000 */
[----:B------:R-:W-:Y:S04]  /*0d90*/  BSSY B4, `(.L_x_35) ;  /* 0x000002e000047945 */ /* 0x000fe80003800000 */
[----:B------:R-:W-:Y:S05]  /*0da0*/  @P2 BRA `(.L_x_36) ;  /* 0x0000000000242947 */ /* 0x000fea0003800000 */
[----:B----45:R-:W1:Y:S01]  /*0db0*/  LDS R2, [UR8+0x34] ;  /* 0x00003408ff027984 */ /* 0x030e620008000800 */
[----:B------:R-:W-:-:S05]  /*0dc0*/  IMAD.MOV.U32 R3, RZ, RZ, 0x7f000000 ;  /* 0x7f000000ff037424 */ /* 0x000fca00078e00ff */
[----:B-1----:R-:W-:-:S05]  /*0dd0*/  LOP3.LUT R2, R2, 0xff000000, R3, 0xb8, !PT ;  /* 0xff00000002027812 */ /* 0x002fca00078eb803 */
[----:B------:R1:W-:Y:S01]  /*0de0*/  STS [UR8+0x34], R2 ;  /* 0x00003402ff007988 */ /* 0x0003e20008000808 */
[----:B------:R-:W-:Y:S05]  /*0df0*/  @P2 BRA `(.L_x_37) ;  /* 0x0000000000182947 */ /* 0x000fea0003800000 */
[----:B-1----:R-:W1:Y:S01]  /*0e00*/  LDS R2, [UR8+0x38] ;  /* 0x00003808ff027984 */ /* 0x002e620008000800 */
[----:B------:R-:W-:-:S05]  /*0e10*/  IMAD.MOV.U32 R3, RZ, RZ, 0x7f ;  /* 0x0000007fff037424 */ /* 0x000fca00078e00ff */
[----:B-1----:R-:W-:-:S05]  /*0e20*/  LOP3.LUT R2, R2, 0xff, R3, 0xb8, !PT ;  /* 0x000000ff02027812 */ /* 0x002fca00078eb803 */
[----:B------:R1:W-:Y:S02]  /*0e30*/  STS [UR8+0x38], R2 ;  /* 0x00003802ff007988 */ /* 0x0003e40008000808 */
.L_x_36:
[----:B------:R-:W-:Y:S05]  /*0e40*/  @P2 BRA `(.L_x_38) ;  /* 0x00000000000c2947 */ /* 0x000fea0003800000 */
[----:B------:R1:W-:Y:S02]  /*0e50*/  STS [UR8+0x20], R5 ;  /* 0x00002005ff007988 */ /* 0x0003e40008000808 */
.L_x_37:
[----:B------:R-:W-:Y:S05]  /*0e60*/  @P2 BRA `(.L_x_39) ;  /* 0x0000000000242947 */ /* 0x000fea0003800000 */
[----:B------:R1:W-:Y:S02]  /*0e70*/  STS [UR8+0x24], R6 ;  /* 0x00002406ff007988 */ /* 0x0003e40008000808 */
.L_x_38:
[----:B------:R-:W-:Y:S05]  /*0e80*/  @P2 BRA `(.L_x_40) ;  /* 0x00000000002c2947 */ /* 0x000fea0003800000 */
[----:B-1--45:R-:W1:Y:S01]  /*0e90*/  LDS R2, [UR8+0x1c] ;  /* 0x00001c08ff027984 */ /* 0x032e620008000800 */
[----:B------:R-:W4:Y:S02]  /*0ea0*/  LDC.64 R8, c[0x0][0x248] ;  /* 0x00009200ff087b82 */ /* 0x000f240000000a00 */
[--C-:B----4-:R-:W-:Y:S02]  /*0eb0*/  SHF.R.U32.HI R5, RZ, 0x4, R9.reuse ;  /* 0x00000004ff057819 */ /* 0x110fe40000011609 */
[----:B------:R-:W-:-:S05]  /*0ec0*/  SHF.R.U64 R3, R8, 0x4, R9 ;  /* 0x0000000408037819 */ /* 0x000fca0000001209 */
[----:B------:R4:W-:Y:S01]  /*0ed0*/  STS [UR8+0xc], R3 ;  /* 0x00000c03ff007988 */ /* 0x0009e20008000808 */
[----:B-1----:R-:W-:-:S05]  /*0ee0*/  LOP3.LUT R2, R2, 0xf, R5, 0xb8, !PT ;  /* 0x0000000f02027812 */ /* 0x002fca00078eb805 */
[----:B------:R4:W-:Y:S02]  /*0ef0*/  STS [UR8+0x1c], R2 ;  /* 0x00001c02ff007988 */ /* 0x0009e40008000808 */
.L_x_39:
[----:B------:R-:W-:Y:S05]  /*0f00*/  @P2 BRA `(.L_x_41) ;  /* 0x00000000001c2947 */ /* 0x000fea0003800000 */
[----:B-1--45:R-:W1:Y:S02]  /*0f10*/  LDS R2, [UR8+0x34] ;  /* 0x00003408ff027984 */ /* 0x032e640008000800 */
[----:B-1----:R-:W-:-:S05]  /*0f20*/  LOP3.LUT R2, R2, 0x7, RZ, 0xb8, !PT ;  /* 0x0000000702027812 */ /* 0x002fca00078eb8ff */
[----:B------:R1:W-:Y:S02]  /*0f30*/  STS [UR8+0x34], R2 ;  /* 0x00003402ff007988 */ /* 0x0003e40008000808 */
.L_x_40:
[----:B------:R-:W-:Y:S05]  /*0f40*/  @P2 BRA `(.L_x_42) ;  /* 0x00000000001c2947 */ /* 0x000fea0003800000 */
[----:B-1--45:R-:W1:Y:S02]  /*0f50*/  LDS R2, [UR8+0x34] ;  /* 0x00003408ff027984 */ /* 0x032e640008000800 */
[----:B-1----:R-:W-:-:S05]  /*0f60*/  LOP3.LUT R2, R2, 0x38, RZ, 0xb8, !PT ;  /* 0x0000003802027812 */ /* 0x002fca00078eb8ff */
[----:B------:R1:W-:Y:S02]  /*0f70*/  STS [UR8+0x34], R2 ;  /* 0x00003402ff007988 */ /* 0x0003e40008000808 */
.L_x_41:
[----:B------:R-:W-:Y:S05]  /*0f80*/  @P2 BRA `(.L_x_43) ;  /* 0x00000000001c2947 */ /* 0x000fea0003800000 */
[----:B-1--45:R-:W1:Y:S02]  /*0f90*/  LDS R2, [UR8+0x8] ;  /* 0x00000808ff027984 */ /* 0x032e640008000800 */
[----:B-1----:R-:W-:-:S05]  /*0fa0*/  LOP3.LUT R2, R2, 0x780, RZ, 0xb8, !PT ;  /* 0x0000078002027812 */ /* 0x002fca00078eb8ff */
[----:B------:R1:W-:Y:S02]  /*0fb0*/  STS [UR8+0x8], R2 ;  /* 0x00000802ff007988 */ /* 0x0003e40008000808 */
.L_x_42:
[----:B------:R-:W-:Y:S05]  /*0fc0*/  @P2 BRA `(.L_x_44) ;  /* 0x0000000000282947 */ /* 0x000fea0003800000 */
[----:B-1--45:R-:W1:Y:S02]  /*0fd0*/  LDS R2, [UR8+0x8] ;  /* 0x00000808ff027984 */ /* 0x032e640008000800 */
[----:B-1----:R-:W-:-:S05]  /*0fe0*/  LOP3.LUT R2, R2, 0x1800, RZ, 0xb8, !PT ;  /* 0x0000180002027812 */ /* 0x002fca00078eb8ff */
[----:B------:R1:W-:Y:S02]  /*0ff0*/  STS [UR8+0x8], R2 ;  /* 0x00000802ff007988 */ /* 0x0003e40008000808 */
.L_x_43:
[----:B------:R-:W-:Y:S05]  /*1000*/  @P2 BREAK B4 ;  /* 0x0000000000042942 */ /* 0x000fea0003800000 */
[----:B------:R-:W-:Y:S05]  /*1010*/  @P2 BRA `(.L_x_45) ;  /* 0x0000000000242947 */ /* 0x000fea0003800000 */
[----:B-1--45:R-:W1:Y:S01]  /*1020*/  LDS R2, [UR8+0x8] ;  /* 0x00000808ff027984 */ /* 0x032e620008000800 */
[----:B------:R-:W-:-:S05]  /*1030*/  IMAD.MOV.U32 R3, RZ, RZ, 0x6000 ;  /* 0x00006000ff037424 */ /* 0x000fca00078e00ff */
[----:B-1----:R-:W-:-:S04]  /*1040*/  LOP3.LUT R2, R2, 0x6000, R3, 0xd8, !PT ;  /* 0x0000600002027812 */ /* 0x002fc800078ed803 */
[----:B------:R-:W-:-:S05]  /*1050*/  LOP3.LUT R2, R2, 0x400000, RZ, 0xb8, !PT ;  /* 0x0040000002027812 */ /* 0x000fca00078eb8ff */
[----:B------:R1:W-:Y:S02]  /*1060*/  STS [UR8+0x8], R2 ;  /* 0x00000802ff007988 */ /* 0x0003e40008000808 */
.L_x_44:
[----:B------:R-:W-:Y:S05]  /*1070*/  BSYNC B4 ;  /* 0x0000000000047941 */ /* 0x000fea0003800000 */
.L_x_35:
[----:B-1--45:R-:W1:Y:S02]  /*1080*/  @!P2 LDS R2, [UR8+0x8] ;  /* 0x00000808ff02a984 */ /* 0x032e640008000800 */
[----:B-1----:R-:W-:-:S05]  /*1090*/  @!P2 LOP3.LUT R2, R2, 0x8000, RZ, 0xb8, !PT ;  /* 0x000080000202a812 */ /* 0x002fca00078eb8ff */
[----:B------:R1:W-:Y:S02]  /*10a0*/  @!P2 STS [UR8+0x8], R2 ;  /* 0x00000802ff00a988 */ /* 0x0003e40008000808 */
.L_x_45:
[----:B------:R-:W-:Y:S05]  /*10b0*/  BSYNC B3 ;  /* 0x0000000000037941 */ /* 0x000fea0003800000 */
.L_x_34:
[----:B------:R-:W-:Y:S05]  /*10c0*/  WARPSYNC.ALL ;  /* 0x0000000000007948 */ /* 0x000fea0003800000 */
[----:B------:R-:W-:Y:S01]  /*10d0*/  UIADD3 UR5, UR5, 0x100, URZ ;  /* 0x0000010005057890 */ /* 0x000fe2000fffe03f */
[----:B------:R-:W-:Y:S02]  /*10e0*/  ISETP.GE.AND P1, PT, R12, 0x1, PT ;  /* 0x000000010c00780c */ /* 0x000fe40003f26270 */
[----:B------:R-:W-:Y:S02]  /*10f0*/  CS2R R24, SRZ ;  /* 0x0000000000187805 */ /* 0x000fe4000001ff00 */
[----:B------:R-:W-:Y:S01]  /*1100*/  CS2R R26, SRZ ;  /* 0x00000000001a7805 */ /* 0x000fe2000001ff00 */
[----:B------:R-:W-:Y:S01]  /*1110*/  UIADD3 UR24, UP0, UR5, UR24, URZ ;  /* 0x0000001805187290 */ /* 0x000fe2000ff1e03f */
[----:B------:R-:W-:-:S02]  /*1120*/  CS2R R28, SRZ ;  /* 0x00000000001c7805 */ /* 0x000fc4000001ff00 */
[----:B------:R-:W-:Y:S02]  /*1130*/  CS2R R30, SRZ ;  /* 0x00000000001e7805 */ /* 0x000fe4000001ff00 */
[----:B------:R-:W-:Y:S01]  /*1140*/  CS2R R32, SRZ ;  /* 0x0000000000207805 */ /* 0x000fe2000001ff00 */
[----:B------:R-:W-:Y:S01]  /*1150*/  ULEA.HI.X.SX32 UR25, UR5, UR25, 0x1, UP0 ;  /* 0x0000001905197291 */ /* 0x000fe200080f0e3f */
[----:B------:R-:W-:Y:S02]  /*1160*/  CS2R R34, SRZ ;  /* 0x0000000000227805 */ /* 0x000fe4000001ff00 */
[----:B------:R-:W-:Y:S02]  /*1170*/  CS2R R36, SRZ ;  /* 0x0000000000247805 */ /* 0x000fe4000001ff00 */
[----:B------:R-:W-:Y:S02]  /*1180*/  CS2R R38, SRZ ;  /* 0x0000000000267805 */ /* 0x000fe4000001ff00 */
[----:B------:R-:W-:-:S02]  /*1190*/  CS2R R40, SRZ ;  /* 0x0000000000287805 */ /* 0x000fc4000001ff00 */
[----:B------:R-:W-:Y:S02]  /*11a0*/  CS2R R42, SRZ ;  /* 0x00000000002a7805 */ /* 0x000fe4000001ff00 */
[----:B------:R-:W-:Y:S02]  /*11b0*/  CS2R R44, SRZ ;  /* 0x00000000002c7805 */ /* 0x000fe4000001ff00 */
[----:B------:R-:W-:Y:S02]  /*11c0*/  CS2R R46, SRZ ;  /* 0x00000000002e7805 */ /* 0x000fe4000001ff00 */
[----:B------:R-:W-:Y:S02]  /*11d0*/  CS2R R48, SRZ ;  /* 0x0000000000307805 */ /* 0x000fe4000001ff00 */
[----:B------:R-:W-:Y:S02]  /*11e0*/  CS2R R50, SRZ ;  /* 0x0000000000327805 */ /* 0x000fe4000001ff00 */
[----:B------:R-:W-:-:S02]  /*11f0*/  CS2R R52, SRZ ;  /* 0x0000000000347805 */ /* 0x000fc4000001ff00 */
[----:B------:R-:W-:Y:S02]  /*1200*/  CS2R R54, SRZ ;  /* 0x0000000000367805 */ /* 0x000fe4000001ff00 */
[----:B------:R-:W-:Y:S02]  /*1210*/  CS2R R56, SRZ ;  /* 0x0000000000387805 */ /* 0x000fe4000001ff00 */
[----:B------:R-:W-:Y:S02]  /*1220*/  CS2R R58, SRZ ;  /* 0x00000000003a7805 */ /* 0x000fe4000001ff00 */
[----:B------:R-:W-:Y:S01]  /*1230*/  CS2R R60, SRZ ;  /* 0x00000000003c7805 */ /* 0x000fe2000001ff00 */
[----:B------:R-:W-:Y:S01]  /*1240*/  IMAD.MOV.U32 R62, RZ, RZ, RZ ;  /* 0x000000ffff3e7224 */ /* 0x000fe200078e00ff */
[----:B------:R-:W-:Y:S06]  /*1250*/  @P0 BRA `(.L_x_46) ;  /* 0x0000000000300947 */ /* 0x000fec0003800000 */
[----:B-1--45:R-:W2:Y:S01]  /*1260*/  S2R R2, SR_LANEID ;  /* 0x0000000000027919 */ /* 0x032ea20000000000 */
[----:B------:R-:W-:Y:S05]  /*1270*/  WARPSYNC.ALL ;  /* 0x0000000000007948 */ /* 0x000fea0003800000 */
[----:B--23--:R-:W-:-:S05]  /*1280*/  IMAD.SHL.U32 R4, R2, 0x4, RZ ;  /* 0x0000000402047824 */ /* 0x00cfca00078e00ff */
        /* <DEDUP_REMOVED lines=9> */
.L_x_46:
[----:B------:R-:W-:Y:S05]  /*1320*/  @P0 BRA `(.L_x_47) ;  /* 0x00000000000c0947 */ /* 0x000fea0003800000 */
[----:B------:R0:W-:Y:S01]  /*1330*/  UTMACMDFLUSH ;  /* 0x00000000000079b7 */ /* 0x0001e20000000000 */
[----:B------:R-:W-:Y:S05]  /*1340*/  @P0 BRA `(.L_x_47) ;  /* 0x0000000000040947 */ /* 0x000fea0003800000 */
[----:B------:R-:W-:-:S04]  /*1350*/  DEPBAR.LE SB0, 0x0 ;  /* 0x000080000000791a */ /* 0x000fc80000000000 */
.L_x_47:
[----:B------:R-:W-:Y:S05]  /*1360*/  WARPSYNC.ALL ;  /* 0x0000000000007948 */ /* 0x000fea0003800000 */
[----:B--2---:R-:W-:Y:S01]  /*1370*/  BAR.SYNC.DEFER_BLOCKING 0x0 ;  /* 0x0000000000007b1d */ /* 0x004fe20000010000 */
[----:B------:R-:W-:Y:S01]  /*1380*/  USHF.L.U32 UR15, UR31, 0x7, URZ ;  /* 0x000000071f0f7899 */ /* 0x000fe2000800063f */
[----:B------:R-:W-:Y:S01]  /*1390*/  IMAD.MOV.U32 R63, RZ, RZ, RZ ;  /* 0x000000ffff3f7224 */ /* 0x000fe200078e00ff */
[----:B------:R-:W-:Y:S01]  /*13a0*/  USHF.L.U32 UR19, UR30, 0x7, URZ ;  /* 0x000000071e137899 */ /* 0x000fe2000800063f */
[----:B------:R-:W-:Y:S02]  /*13b0*/  CS2R R64, SRZ ;  /* 0x0000000000407805 */ /* 0x000fe4000001ff00 */
[----:B------:R-:W-:Y:S01]  /*13c0*/  CS2R R66, SRZ ;  /* 0x0000000000427805 */ /* 0x000fe2000001ff00 */
[----:B------:R-:W-:Y:S01]  /*13d0*/  VOTEU.ALL UP0, P2 ;  /* 0x00000000003f7886 */ /* 0x000fe20001000000 */
[----:B-1----:R-:W-:Y:S01]  /*13e0*/  UMOV UR6, 0x1 ;  /* 0x0000000100067882 */ /* 0x002fe20000000000 */
[----:B------:R-:W-:Y:S01]  /*13f0*/  VOTEU.ALL UP1, P2 ;  /* 0x00000000003f7886 */ /* 0x000fe20001020000 */
[----:B------:R-:W-:-:S02]  /*1400*/  CS2R R68, SRZ ;  /* 0x0000000000447805 */ /* 0x000fc4000001ff00 */
[----:B------:R-:W-:Y:S01]  /*1410*/  CS2R R70, SRZ ;  /* 0x0000000000467805 */ /* 0x000fe2000001ff00 */
[----:B------:R-:W-:-:S04]  /*1420*/  @!UP0 UIADD3 UR10, -UR6, 0x100000, URZ ;  /* 0x00100000060a8890 */ /* 0x000fc8000fffe13f */
[----:B------:R-:W-:Y:S02]  /*1430*/  @!UP0 USHF.L.U32 UR11, UR10, 0xb, URZ ;  /* 0x0000000b0a0b8899 */ /* 0x000fe4000800063f */
[----:B------:R-:W-:Y:S01]  /*1440*/  @!UP0 USHF.L.U32 UR10, UR10, 0x1, URZ ;  /* 0x000000010a0a8899 */ /* 0x000fe2000800063f */
[----:B------:R-:W-:Y:S01]  /*1450*/  CS2R R72, SRZ ;  /* 0x0000000000487805 */ /* 0x000fe2000001ff00 */
[----:B------:R-:W-:-:S04]  /*1460*/  @!UP0 UIADD3 UR6, -UR6, 0x100000, URZ ;  /* 0x0010000006068890 */ /* 0x000fc8000fffe13f */
[----:B------:R-:W-:Y:S02]  /*1470*/  @!UP0 USHF.L.U32 UR7, UR6, 0xb, URZ ;  /* 0x0000000b06078899 */ /* 0x000fe4000800063f */
[----:B------:R-:W-:Y:S01]  /*1480*/  @!UP0 USHF.L.U32 UR6, UR6, 0x1, URZ ;  /* 0x0000000106068899 */ /* 0x000fe2000800063f */
[----:B------:R-:W-:Y:S01]  /*1490*/  CS2R R74, SRZ ;  /* 0x00000000004a7805 */ /* 0x000fe2000001ff00 */
[----:B------:R-:W-:Y:S01]  /*14a0*/  VOTEU.ALL UP0, P2 ;  /* 0x00000000003f7886 */ /* 0x000fe20001000000 */
[----:B------:R-:W-:Y:S02]  /*14b0*/  CS2R R76, SRZ ;  /* 0x00000000004c7805 */ /* 0x000fe4000001ff00 */
[----:B------:R-:W-:Y:S02]  /*14c0*/  CS2R R78, SRZ ;  /* 0x00000000004e7805 */ /* 0x000fe4000001ff00 */
[----:B------:R-:W-:Y:S02]  /*14d0*/  CS2R R80, SRZ ;  /* 0x0000000000507805 */ /* 0x000fe4000001ff00 */
[----:B------:R-:W-:-:S02]  /*14e0*/  CS2R R82, SRZ ;  /* 0x0000000000527805 */ /* 0x000fc4000001ff00 */
[----:B------:R-:W-:Y:S02]  /*14f0*/  CS2R R84, SRZ ;  /* 0x0000000000547805 */ /* 0x000fe4000001ff00 */
[----:B------:R-:W-:Y:S01]  /*1500*/  CS2R R86, SRZ ;  /* 0x0000000000567805 */ /* 0x000fe2000001ff00 */
[----:B------:R-:W1:Y:S02]  /*1510*/  FENCE.VIEW.ASYNC.S ;  /* 0x00000000000073c6 */ /* 0x000e640000000000 */
[----:B-1----:R1:W2:Y:S02]  /*1520*/  @!UP0 SYNCS.EXCH.64 URZ, [UR8+0x4000], UR10 ;  /* 0x0040000a083f85b2 */ /* 0x0022a40008000100 */
[----:B--2---:R-:W-:Y:S06]  /*1530*/  BAR.SYNC.DEFER_BLOCKING 0x0 ;  /* 0x0000000000007b1d */ /* 0x004fec0000010000 */
[----:B------:R1:W2:Y:S01]  /*1540*/  @!UP1 SYNCS.EXCH.64 URZ, [UR8+0x4008], UR6 ;  /* 0x00400806083f95b2 */ /* 0x0002a20008000100 */
[----:B------:R-:W-:Y:S05]  /*1550*/  @!P1 BRA `(.L_x_48) ;  /* 0x0000000400609947 */ /* 0x000fea0003800000 */
[----:B----45:R-:W-:Y:S02]  /*1560*/  SHF.R.U32.HI R2, RZ, 0x5, R0 ;  /* 0x00000005ff027819 */ /* 0x030fe40000011600 */
[----:B------:R-:W-:Y:S02]  /*1570*/  CS2R R24, SRZ ;  /* 0x0000000000187805 */ /* 0x000fe4000001ff00 */
[----:B------:R-:W-:Y:S02]  /*1580*/  CS2R R26, SRZ ;  /* 0x00000000001a7805 */ /* 0x000fe4000001ff00 */
[----:B------:R-:W-:Y:S02]  /*1590*/  CS2R R28, SRZ ;  /* 0x00000000001c7805 */ /* 0x000fe4000001ff00 */
[----:B------:R-:W-:Y:S02]  /*15a0*/  R2UR UR9, R2 ;  /* 0x00000000020972ca */ /* 0x000fe400000e0000 */
        /* <DEDUP_REMOVED lines=29> */
[----:B------:R-:W-:Y:S01]  /*1780*/  UMOV UR5, URZ ;  /* 0x0000003f00057c82 */ /* 0x000fe20008000000 */
[----:B------:R-:W-:-:S05]  /*1790*/  UMOV UR14, URZ ;  /* 0x0000003f000e7c82 */ /* 0x000fca0008000000 */
.L_x_50:
[----:B--2---:R-:W-:Y:S01]  /*17a0*/  BAR.SYNC.DEFER_BLOCKING 0x0 ;  /* 0x0000000000007b1d */ /* 0x004fe20000010000 */
[----:B------:R-:W-:Y:S01]  /*17b0*/  ULEA UR20, UR5, UR8, 0x3 ;  /* 0x0000000805147291 */ /* 0x000fe2000f8e183f */
[----:B------:R-:W-:Y:S01]  /*17c0*/  @!P2 IMAD.MOV.U32 R2, RZ, RZ, 0x2000 ;  /* 0x00002000ff02a424 */ /* 0x000fe200078e00ff */
[----:B------:R-:W-:Y:S01]  /*17d0*/  ELECT P0, URZ, PT ;  /* 0x00000000003f782f */ /* 0x000fe20003800000 */
[----:B------:R-:W-:-:S03]  /*17e0*/  ULEA UR12, UR5, UR8, 0xc ;  /* 0x00000008050c7291 */ /* 0x000fc6000f8e603f */
[----:B------:R-:W-:Y:S02]  /*17f0*/  ISETP.LT.U32.AND P0, PT, R7, 0x20, P0 ;  /* 0x000000200700780c */ /* 0x000fe40000701070 */
[----:B------:R-:W-:Y:S01]  /*1800*/  ELECT P1, URZ, PT ;  /* 0x00000000003f782f */ /* 0x000fe20003820000 */
[----:B------:R-:W-:-:S03]  /*1810*/  UIADD3 UR16, UR12, 0x2000, URZ ;  /* 0x000020000c107890 */ /* 0x000fc6000fffe03f */
[----:B------:R-:W-:Y:S01]  /*1820*/  ISETP.LT.U32.AND P1, PT, R7, 0x20, P1 ;  /* 0x000000200700780c */ /* 0x000fe20000f21070 */
[----:B------:R-:W-:-:S06]  /*1830*/  UMOV UR18, UR14 ;  /* 0x0000000e00127c82 */ /* 0x000fcc0008000000 */
[----:B------:R-:W-:Y:S01]  /*1840*/  VOTEU.ANY UP0, P0 ;  /* 0x00000000003f7886 */ /* 0x000fe20000000100 */
[----:B------:R-:W-:Y:S01]  /*1850*/  VOTEU.ANY UP2, P0 ;  /* 0x00000000003f7886 */ /* 0x000fe20000040100 */
[----:B------:R2:W-:Y:S01]  /*1860*/  @!P2 SYNCS.ARRIVE.TRANS64 RZ, [UR20+0x4000], R2 ;  /* 0x00400002ffffa9a7 */ /* 0x0005e20008000014 */
[----:B------:R4:W-:Y:S06]  /*1870*/  MEMBAR.ALL.CTA ;  /* 0x0000000000007992 */ /* 0x0009ec0000008000 */
[----:B----4-:R-:W4:Y:S01]  /*1880*/  FENCE.VIEW.ASYNC.S ;  /* 0x00000000000073c6 */ /* 0x010f220000000000 */
[----:B------:R-:W-:Y:S01]  /*1890*/  @UP0 UIADD3 UR13, UR20, 0x4000, URZ ;  /* 0x00004000140d0890 */ /* 0x000fe2000fffe03f */
[----:B-1----:R-:W-:Y:S01]  /*18a0*/  @UP0 UMOV UR6, UR28 ;  /* 0x0000001c00060c82 */ /* 0x002fe20008000000 */
[----:B------:R-:W-:Y:S01]  /*18b0*/  @UP0 UMOV UR7, UR29 ;  /* 0x0000001d00070c82 */ /* 0x000fe20008000000 */
[----:B----4-:R-:W-:Y:S01]  /*18c0*/  VOTEU.ANY UP1, P1 ;  /* 0x00000000003f7886 */ /* 0x010fe20000820100 */
[----:B------:R-:W-:Y:S01]  /*18d0*/  VOTEU.ANY UP3, P1 ;  /* 0x00000000003f7886 */ /* 0x000fe20000860100 */
[----:B--2---:R-:W-:-:S03]  /*18e0*/  IMAD.U32 R2, RZ, RZ, UR4 ;  /* 0x00000004ff027e24 */ /* 0x004fc6000f8e00ff */
[----:B------:R-:W-:Y:S01]  /*18f0*/  @UP1 UIADD3 UR17, UR20, 0x4000, URZ ;  /* 0x0000400014111890 */ /* 0x000fe2000fffe03f */
[----:B------:R-:W-:Y:S01]  /*1900*/  @UP1 UMOV UR10, UR26 ;  /* 0x0000001a000a1c82 */ /* 0x000fe20008000000 */
[----:B------:R-:W-:Y:S01]  /*1910*/  @UP1 UMOV UR11, UR27 ;  /* 0x0000001b000b1c82 */ /* 0x000fe20008000000 */
[----:B------:R-:W-:Y:S01]  /*1920*/  SHF.L.U32 R2, R2, 0x1f, RZ ;  /* 0x0000001f02027819 */ /* 0x000fe200000006ff */
[----:B------:R-:W-:Y:S06]  /*1930*/  BAR.SYNC.DEFER_BLOCKING 0x0 ;  /* 0x0000000000007b1d */ /* 0x000fec0000010000 */
[----:B------:R1:W-:Y:S02]  /*1940*/  @UP2 UTMALDG.2D [UR12], [UR6] ;  /* 0x0000000c060025b4 */ /* 0x0003e40008008000 */
[----:B------:R-:W-:Y:S06]  /*1950*/  BAR.SYNC.DEFER_BLOCKING 0x0 ;  /* 0x0000000000007b1d */ /* 0x000fec0000010000 */
[----:B------:R1:W-:Y:S02]  /*1960*/  @UP3 UTMALDG.2D [UR16], [UR10] ;  /* 0x000000100a0035b4 */ /* 0x0003e40008008000 */
[----:B------:R-:W-:Y:S06]  /*1970*/  BAR.SYNC.DEFER_BLOCKING 0x0 ;  /* 0x0000000000007b1d */ /* 0x000fec0000010000 */
[----:B------:R-:W2:Y:S02]  /*1980*/  SYNCS.PHASECHK.TRANS64.TRYWAIT P0, [UR20+0x4000], R2 ;  /* 0x00400002ff0075a7 */ /* 0x000ea40008000154 */
[----:B-12---:R-:W-:Y:S05]  /*1990*/  @!P0 BRA `(.L_x_49) ;  /* 0x0000000400e08947 */ /* 0x006fea0003800000 */
.L_x_51:
[----:B------:R-:W1:Y:S01]  /*19a0*/  LDC R2, c[0x0][0x230] ;  /* 0x00008c00ff027b82 */ /* 0x000e620000000800 */
[----:B------:R-:W-:Y:S01]  /*19b0*/  USHF.L.U32 UR6, UR9, 0x5, URZ ;  /* 0x0000000509067899 */ /* 0x000fe2000800063f */
[----:B------:R-:W-:Y:S02]  /*19c0*/  WARPGROUP.DEPBAR.LE gsb0, 0x0 ;  /* 0x00008000000079c5 */ /* 0x000fe40000010000 */
[----:B------:R-:W-:Y:S01]  /*19d0*/  UIADD3 UR14, UR14, 0x20, URZ ;  /* 0x000000200e0e7890 */ /* 0x000fe2000fffe03f */
[----:B------:R-:W-:Y:S01]  /*19e0*/  WARPGROUP.ARRIVE ;  /* 0x00000000000079c5 */ /* 0x000fe20000000000 */
[----:B------:R-:W-:Y:S02]  /*19f0*/  ULOP3.LUT UR6, UR6, 0x80, URZ, 0xc0, !UPT ;  /* 0x0000008006067892 */ /* 0x000fe4000f8ec03f */
[----:B------:R-:W-:Y:S02]  /*1a00*/  USHF.R.U32.HI UR22, URZ, 0x4, UR16 ;  /* 0x000000043f167899 */ /* 0x000fe40008011610 */
[----:B------:R-:W-:-:S02]  /*1a10*/  ULEA.HI UR6, UR12, UR6, URZ, 0x1c ;  /* 0x000000060c067291 */ /* 0x000fc4000f8fe03f */
[----:B------:R-:W-:Y:S02]  /*1a20*/  UIADD3 UR5, UR5, 0x1, URZ ;  /* 0x0000000105057890 */ /* 0x000fe4000fffe03f */
[----:B------:R-:W-:Y:S02]  /*1a30*/  ULOP3.LUT UR20, UR6, 0x3fff, URZ, 0xc0, !UPT ;  /* 0x00003fff06147892 */ /* 0x000fe4000f8ec03f */
[----:B------:R-:W-:Y:S02]  /*1a40*/  USGXT.U32 UR22, UR22, 0xe ;  /* 0x0000000e1616789a */ /* 0x000fe40008000000 */
[----:B------:R-:W-:Y:S01]  /*1a50*/  UISETP.NE.U32.AND UP0, UPT, UR5, 0x2, UPT ;  /* 0x000000020500788c */ /* 0x000fe2000bf05070 */
[----:B------:R-:W-:Y:S01]  /*1a60*/  UMOV UR21, 0xc0000010 ;  /* 0xc000001000157882 */ /* 0x000fe20000000000 */
[----:B------:R-:W-:Y:S02]  /*1a70*/  UMOV UR23, 0xc0000010 ;  /* 0xc000001000177882 */ /* 0x000fe40000000000 */
[----:B------:R-:W-:Y:S01]  /*1a80*/  USEL UR6, URZ, 0x1, UP0 ;  /* 0x000000013f067887 */ /* 0x000fe20008000000 */
[----:B-1----:R-:W-:-:S02]  /*1a90*/  ISETP.LE.AND P0, PT, R2, UR14, PT ;  /* 0x0000000e02007c0c */ /* 0x002fc4000bf03270 */
[----:B------:R-:W-:Y:S01]  /*1aa0*/  QGMMA.64x128x32.F32.E4M3.E4M3 R24, gdesc[UR20], R24, gsb0 ;  /* 0x01e00000141879f3 */ /* 0x000fe20008000818 */
[----:B------:R-:W-:Y:S02]  /*1ab0*/  USEL UR5, UR5, URZ, UP0 ;  /* 0x0000003f05057287 */ /* 0x000fe40008000000 */
[----:B------:R-:W-:-:S08]  /*1ac0*/  ULOP3.LUT UR4, UR4, UR6, URZ, 0x3c, !UPT ;  /* 0x0000000604047292 */ /* 0x000fd0000f8e3c3f */
[----:B------:R-:W-:Y:S05]  /*1ad0*/  @!P0 BRA `(.L_x_50) ;  /* 0xfffffffc00308947 */ /* 0x000fea000383ffff */
.L_x_48:
[----:B------:R-:W-:Y:S02]  /*1ae0*/  WARPGROUP.DEPBAR.LE gsb0, 0x0 ;  /* 0x00008000000079c5 */ /* 0x000fe40000010000 */
[----:B--2---:R-:W-:Y:S01]  /*1af0*/  BAR.SYNC.DEFER_BLOCKING 0x0 ;  /* 0x0000000000007b1d */ /* 0x004fe20000010000 */
[C---:B----45:R-:W-:Y:S01]  /*1b00*/  IMAD.SHL.U32 R2, R0.reuse, 0x40, RZ ;  /* 0x0000004000027824 */ /* 0x070fe200078e00ff */
[C---:B------:R-:W-:Y:S01]  /*1b10*/  LOP3.LUT R3, R0.reuse, 0x1c, RZ, 0xc0, !PT ;  /* 0x0000001c00037812 */ /* 0x040fe200078ec0ff */
[----:B---3--:R-:W-:Y:S01]  /*1b20*/  IMAD.SHL.U32 R4, R0, 0x2, RZ ;  /* 0x0000000200047824 */ /* 0x008fe200078e00ff */
[----:B------:R-:W-:Y:S02]  /*1b30*/  ELECT P0, URZ, PT ;  /* 0x00000000003f782f */ /* 0x000fe40003800000 */
[----:B------:R-:W-:Y:S01]  /*1b40*/  F2FP.SATFINITE.E4M3.F32.PACK_AB_MERGE_C R24, R25, R24, RZ ;  /* 0x000000181918723e */ /* 0x000fe200048070ff */
[----:B------:R-:W-:Y:S01]  /*1b50*/  UMOV UR9, UR19 ;  /* 0x0000001300097c82 */ /* 0x000fe20008000000 */
[----:B------:R-:W-:Y:S01]  /*1b60*/  LOP3.LUT R2, R2, 0x3800, RZ, 0xc0, !PT ;  /* 0x0000380002027812 */ /* 0x000fe200078ec0ff */
[----:B-1----:R-:W-:Y:S01]  /*1b70*/  UMOV UR10, UR15 ;  /* 0x0000000f000a7c82 */ /* 0x002fe20008000000 */
[----:B------:R-:W-:-:S02]  /*1b80*/  LOP3.LUT R4, R4, 0x6, RZ, 0xc0, !PT ;  /* 0x0000000604047812 */ /* 0x000fc400078ec0ff */
[----:B------:R-:W-:Y:S01]  /*1b90*/  F2FP.SATFINITE.E4M3.F32.PACK_AB_MERGE_C R26, R27, R26, RZ ;  /* 0x0000001a1b1a723e */ /* 0x000fe200048070ff */
[----:B------:R-:W-:Y:S01]  /*1ba0*/  IMAD R2, R3, 0x20, R2 ;  /* 0x0000002003027824 */ /* 0x000fe200078e0202 */
[----:B------:R-:W-:Y:S01]  /*1bb0*/  F2FP.SATFINITE.E4M3.F32.PACK_AB_MERGE_C R28, R29, R28, RZ ;  /* 0x0000001c1d1c723e */ /* 0x000fe200048070ff */
[----:B------:R-:W-:Y:S01]  /*1bc0*/  IMAD R3, R3, 0x4, R4 ;  /* 0x0000000403037824 */ /* 0x000fe200078e0204 */
[----:B------:R-:W-:Y:S02]  /*1bd0*/  F2FP.SATFINITE.E4M3.F32.PACK_AB_MERGE_C R30, R31, R30, RZ ;  /* 0x0000001e1f1e723e */ /* 0x000fe400048070ff */
[----:B------:R-:W-:Y:S01]  /*1be0*/  F2FP.SATFINITE.E4M3.F32.PACK_AB_MERGE_C R32, R33, R32, RZ ;  /* 0x000000202120723e */ /* 0x000fe200048070ff */
[----:B------:R-:W-:Y:S01]  /*1bf0*/  IMAD.IADD R3, R2, 0x1, R3 ;  /* 0x0000000102037824 */ /* 0x000fe200078e0203 */
[----:B------:R-:W-:Y:S02]  /*1c00*/  F2FP.SATFINITE.E4M3.F32.PACK_AB_MERGE_C R34, R35, R34, RZ ;  /* 0x000000222322723e */ /* 0x000fe400048070ff */
[----:B------:R-:W-:-:S02]  /*1c10*/  F2FP.SATFINITE.E4M3.F32.PACK_AB_MERGE_C R36, R37, R36, RZ ;  /* 0x000000242524723e */ /* 0x000fc400048070ff */
[----:B------:R-:W-:Y:S01]  /*1c20*/  F2FP.SATFINITE.E4M3.F32.PACK_AB_MERGE_C R38, R39, R38, RZ ;  /* 0x000000262726723e */ /* 0x000fe200048070ff */
[----:B------:R-:W1:Y:S02]  /*1c30*/  @!P2 SYNCS.CCTL.IV [UR8+0x4000] ;  /* 0x00400000ff00a9b1 */ /* 0x000e640008000008 */
[----:B-1----:R-:W-:Y:S01]  /*1c40*/  BAR.SYNC.DEFER_BLOCKING 0x0 ;  /* 0x0000000000007b1d */ /* 0x002fe20000010000 */
[----:B------:R-:W-:Y:S02]  /*1c50*/  ISETP.LT.U32.AND P0, PT, R7, 0x20, P0 ;  /* 0x000000200700780c */ /* 0x000fe40000701070 */
[----:B------:R-:W-:Y:S02]  /*1c60*/  LOP3.LUT R5, R3, 0x10, RZ, 0x3c, !PT ;  /* 0x0000001003057812 */ /* 0x000fe400078e3cff */
[----:B------:R-:W-:Y:S02]  /*1c70*/  F2FP.SATFINITE.E4M3.F32.PACK_AB_MERGE_C R40, R41, R40, RZ ;  /* 0x000000282928723e */ /* 0x000fe400048070ff */
[----:B------:R-:W-:-:S02]  /*1c80*/  F2FP.SATFINITE.E4M3.F32.PACK_AB_MERGE_C R42, R43, R42, RZ ;  /* 0x0000002a2b2a723e */ /* 0x000fc400048070ff */
[----:B------:R-:W-:Y:S02]  /*1c90*/  F2FP.SATFINITE.E4M3.F32.PACK_AB_MERGE_C R44, R45, R44, RZ ;  /* 0x0000002c2d2c723e */ /* 0x000fe400048070ff */
[----:B------:R-:W-:Y:S02]  /*1ca0*/  F2FP.SATFINITE.E4M3.F32.PACK_AB_MERGE_C R46, R47, R46, RZ ;  /* 0x0000002e2f2e723e */ /* 0x000fe400048070ff */
[----:B------:R-:W-:Y:S01]  /*1cb0*/  LOP3.LUT R7, R3, 0x20, RZ, 0x3c, !PT ;  /* 0x0000002003077812 */ /* 0x000fe200078e3cff */
[----:B------:R-:W-:Y:S01]  /*1cc0*/  VOTEU.ANY UP0, P0 ;  /* 0x00000000003f7886 */ /* 0x000fe20000000100 */
[----:B------:R-:W-:Y:S01]  /*1cd0*/  F2FP.SATFINITE.E4M3.F32.PACK_AB_MERGE_C R48, R49, R48, RZ ;  /* 0x000000303130723e */ /* 0x000fe200048070ff */
[----:B------:R-:W-:Y:S01]  /*1ce0*/  VOTEU.ANY UP1, P0 ;  /* 0x00000000003f7886 */ /* 0x000fe20000020100 */
[----:B------:R-:W-:Y:S02]  /*1cf0*/  F2FP.SATFINITE.E4M3.F32.PACK_AB_MERGE_C R50, R51, R50, RZ ;  /* 0x000000323332723e */ /* 0x000fe400048070ff */
[----:B------:R-:W-:Y:S01]  /*1d00*/  F2FP.SATFINITE.E4M3.F32.PACK_AB_MERGE_C R52, R53, R52, RZ ;  /* 0x000000343534723e */ /* 0x000fe200048070ff */
[----:B------:R-:W-:Y:S01]  /*1d10*/  @UP0 UMOV UR6, UR24 ;  /* 0x0000001800060c82 */ /* 0x000fe20008000000 */
[----:B------:R-:W-:Y:S01]  /*1d20*/  F2FP.SATFINITE.E4M3.F32.PACK_AB_MERGE_C R54, R55, R54, RZ ;  /* 0x000000363736723e */ /* 0x000fe200048070ff */
[----:B------:R-:W-:Y:S01]  /*1d30*/  @UP0 UMOV UR7, UR25 ;  /* 0x0000001900070c82 */ /* 0x000fe20008000000 */
[----:B------:R-:W-:Y:S01]  /*1d40*/  LOP3.LUT R9, R3, 0x30, RZ, 0x3c, !PT ;  /* 0x0000003003097812 */ /* 0x000fe200078e3cff */
[----:B------:R-:W1:Y:S02]  /*1d50*/  @!P2 SYNCS.CCTL.IV [UR8+0x4008] ;  /* 0x00400800ff00a9b1 */ /* 0x000e640008000008 */
[----:B-1----:R-:W-:Y:S01]  /*1d60*/  STS.U16 [R3+UR8], R24 ;  /* 0x0000001803007988 */ /* 0x002fe20008000408 */
[----:B------:R-:W-:-:S02]  /*1d70*/  F2FP.SATFINITE.E4M3.F32.PACK_AB_MERGE_C R56, R57, R56, RZ ;  /* 0x000000383938723e */ /* 0x000fc400048070ff */
[----:B------:R-:W-:Y:S01]  /*1d80*/  F2FP.SATFINITE.E4M3.F32.PACK_AB_MERGE_C R58, R59, R58, RZ ;  /* 0x0000003a3b3a723e */ /* 0x000fe200048070ff */
[----:B------:R-:W-:Y:S01]  /*1d90*/  STS.U16 [R3+UR8+0x400], R26 ;  /* 0x0004001a03007988 */ /* 0x000fe20008000408 */
[----:B------:R-:W-:Y:S02]  /*1da0*/  F2FP.SATFINITE.E4M3.F32.PACK_AB_MERGE_C R60, R61, R60, RZ ;  /* 0x0000003c3d3c723e */ /* 0x000fe400048070ff */
[----:B------:R-:W-:Y:S01]  /*1db0*/  F2FP.SATFINITE.E4M3.F32.PACK_AB_MERGE_C R62, R63, R62, RZ ;  /* 0x0000003e3f3e723e */ /* 0x000fe200048070ff */
[----:B------:R-:W-:Y:S01]  /*1dc0*/  STS.U16 [R3+UR8+0x8], R28 ;  /* 0x0000081c03007988 */ /* 0x000fe20008000408 */
[----:B------:R-:W-:Y:S02]  /*1dd0*/  LOP3.LUT R11, R3, 0x40, RZ, 0x3c, !PT ;  /* 0x00000040030b7812 */ /* 0x000fe400078e3cff */
[----:B------:R-:W-:Y:S01]  /*1de0*/  F2FP.SATFINITE.E4M3.F32.PACK_AB_MERGE_C R64, R65, R64, RZ ;  /* 0x000000404140723e */ /* 0x000fe200048070ff */
[----:B------:R-:W-:Y:S01]  /*1df0*/  STS.U16 [R3+UR8+0x408], R30 ;  /* 0x0004081e03007988 */ /* 0x000fe20008000408 */
[----:B------:R-:W-:-:S02]  /*1e00*/  F2FP.SATFINITE.E4M3.F32.PACK_AB_MERGE_C R66, R67, R66, RZ ;  /* 0x000000424342723e */ /* 0x000fc400048070ff */
[----:B------:R-:W-:Y:S01]  /*1e10*/  F2FP.SATFINITE.E4M3.F32.PACK_AB_MERGE_C R68, R69, R68, RZ ;  /* 0x000000444544723e */ /* 0x000fe200048070ff */
[----:B------:R-:W-:Y:S01]  /*1e20*/  STS.U16 [R5+UR8], R32 ;  /* 0x0000002005007988 */ /* 0x000fe20008000408 */
[----:B------:R-:W-:Y:S02]  /*1e30*/  F2FP.SATFINITE.E4M3.F32.PACK_AB_MERGE_C R70, R71, R70, RZ ;  /* 0x000000464746723e */ /* 0x000fe400048070ff */
[----:B------:R-:W-:Y:S01]  /*1e40*/  F2FP.SATFINITE.E4M3.F32.PACK_AB_MERGE_C R72, R73, R72, RZ ;  /* 0x000000484948723e */ /* 0x000fe200048070ff */
[----:B------:R-:W-:Y:S01]  /*1e50*/  STS.U16 [R5+UR8+0x400], R34 ;  /* 0x0004002205007988 */ /* 0x000fe20008000408 */
[----:B------:R-:W-:Y:S02]  /*1e60*/  F2FP.SATFINITE.E4M3.F32.PACK_AB_MERGE_C R74, R75, R74, RZ ;  /* 0x0000004a4b4a723e */ /* 0x000fe400048070ff */
[----:B------:R-:W-:Y:S01]  /*1e70*/  F2FP.SATFINITE.E4M3.F32.PACK_AB_MERGE_C R76, R77, R76, RZ ;  /* 0x0000004c4d4c723e */ /* 0x000fe200048070ff */
[----:B------:R-:W-:Y:S01]  /*1e80*/  STS.U16 [R5+UR8+0x8], R36 ;  /* 0x0000082405007988 */ /* 0x000fe20008000408 */
[----:B------:R-:W-:-:S02]  /*1e90*/  F2FP.SATFINITE.E4M3.F32.PACK_AB_MERGE_C R78, R79, R78, RZ ;  /* 0x0000004e4f4e723e */ /* 0x000fc400048070ff */
[----:B------:R-:W-:Y:S01]  /*1ea0*/  F2FP.SATFINITE.E4M3.F32.PACK_AB_MERGE_C R80, R81, R80, RZ ;  /* 0x000000505150723e */ /* 0x000fe200048070ff */
[----:B------:R1:W-:Y:S01]  /*1eb0*/  STS.U16 [R5+UR8+0x408], R38 ;  /* 0x0004082605007988 */ /* 0x0003e20008000408 */
[----:B------:R-:W-:Y:S02]  /*1ec0*/  F2FP.SATFINITE.E4M3.F32.PACK_AB_MERGE_C R82, R83, R82, RZ ;  /* 0x000000525352723e */ /* 0x000fe400048070ff */
[----:B------:R-:W-:Y:S01]  /*1ed0*/  F2FP.SATFINITE.E4M3.F32.PACK_AB_MERGE_C R84, R85, R84, RZ ;  /* 0x000000545554723e */ /* 0x000fe200048070ff */
[----:B------:R-:W-:Y:S01]  /*1ee0*/  STS.U16 [R7+UR8], R40 ;  /* 0x0000002807007988 */ /* 0x000fe20008000408 */
[----:B------:R-:W-:-:S03]  /*1ef0*/  F2FP.SATFINITE.E4M3.F32.PACK_AB_MERGE_C R86, R87, R86, RZ ;  /* 0x000000565756723e */ /* 0x000fc600048070ff */
[----:B------:R-:W-:Y:S01]  /*1f00*/  STS.U16 [R7+UR8+0x400], R42 ;  /* 0x0004002a07007988 */ /* 0x000fe20008000408 */
[----:B-1----:R-:W-:-:S03]  /*1f10*/  LOP3.LUT R5, R3, 0x50, RZ, 0x3c, !PT ;  /* 0x0000005003057812 */ /* 0x002fc600078e3cff */
[----:B------:R-:W-:Y:S04]  /*1f20*/  STS.U16 [R7+UR8+0x8], R44 ;  /* 0x0000082c07007988 */ /* 0x000fe80008000408 */
[----:B------:R1:W-:Y:S04]  /*1f30*/  STS.U16 [R7+UR8+0x408], R46 ;  /* 0x0004082e07007988 */ /* 0x0003e80008000408 */
[----:B------:R-:W-:Y:S04]  /*1f40*/  STS.U16 [R9+UR8], R48 ;  /* 0x0000003009007988 */ /* 0x000fe80008000408 */
[----:B------:R-:W-:Y:S01]  /*1f50*/  STS.U16 [R9+UR8+0x400], R50 ;  /* 0x0004003209007988 */ /* 0x000fe20008000408 */
[----:B-1----:R-:W-:-:S02]  /*1f60*/  LOP3.LUT R7, R3, 0x60, RZ, 0x3c, !PT ;  /* 0x0000006003077812 */ /* 0x002fc400078e3cff */
[----:B------:R-:W-:Y:S01]  /*1f70*/  LOP3.LUT R3, R3, 0x70, RZ, 0x3c, !PT ;  /* 0x0000007003037812 */ /* 0x000fe200078e3cff */
[----:B------:R-:W-:Y:S04]  /*1f80*/  STS.U16 [R9+UR8+0x8], R52 ;  /* 0x0000083409007988 */ /* 0x000fe80008000408 */
[----:B------:R-:W-:Y:S04]  /*1f90*/  STS.U16 [R9+UR8+0x408], R54 ;  /* 0x0004083609007988 */ /* 0x000fe80008000408 */
[----:B------:R-:W-:Y:S04]  /*1fa0*/  STS.U16 [R11+UR8], R56 ;  /* 0x000000380b007988 */ /* 0x000fe80008000408 */
[----:B------:R-:W-:Y:S04]  /*1fb0*/  STS.U16 [R11+UR8+0x400], R58 ;  /* 0x0004003a0b007988 */ /* 0x000fe80008000408 */
        /* <DEDUP_REMOVED lines=13> */
[----:B------:R-:W-:Y:S01]  /*2090*/  STS.U16 [R3+UR8+0x408], R86 ;  /* 0x0004085603007988 */ /* 0x000fe20008000408 */
[----:B------:R1:W-:Y:S06]  /*20a0*/  MEMBAR.ALL.CTA ;  /* 0x0000000000007992 */ /* 0x0003ec0000008000 */
[----:B-1----:R-:W1:Y:S02]  /*20b0*/  FENCE.VIEW.ASYNC.S ;  /* 0x00000000000073c6 */ /* 0x002e640000000000 */
[----:B-1----:R-:W-:Y:S06]  /*20c0*/  BAR.SYNC.DEFER_BLOCKING 0x0 ;  /* 0x0000000000007b1d */ /* 0x002fec0000010000 */
[----:B------:R1:W-:Y:S01]  /*20d0*/  @UP1 UTMASTG.2D [UR8], [UR6] ;  /* 0x00000008060013b5 */ /* 0x0003e20008008000 */
[----:B------:R0:W-:Y:S01]  /*20e0*/  UTMACMDFLUSH ;  /* 0x00000000000079b7 */ /* 0x0001e20000000000 */
[----:B------:R-:W-:-:S04]  /*20f0*/  DEPBAR.LE SB0, 0x0 ;  /* 0x000080000000791a */ /* 0x000fc80000000000 */
[----:B------:R-:W-:Y:S06]  /*2100*/  BAR.SYNC.DEFER_BLOCKING 0x0 ;  /* 0x0000000000007b1d */ /* 0x000fec0000010000 */
[----:B-1----:R-:W-:Y:S05]  /*2110*/  EXIT ;  /* 0x000000000000794d */ /* 0x002fea0003800000 */
.L_x_49:
[----:B------:R-:W1:Y:S02]  /*2120*/  SYNCS.PHASECHK.TRANS64.TRYWAIT P0, [UR20+0x4000], R2 ;  /* 0x00400002ff0075a7 */ /* 0x000e640008000154 */
[----:B-1----:R-:W-:Y:S05]  /*2130*/  @!P0 BRA `(.L_x_49) ;  /* 0xfffffffc00f88947 */ /* 0x002fea000383ffff */
[----:B------:R-:W-:Y:S05]  /*2140*/  BRA `(.L_x_51) ;  /* 0xfffffff800147947 */ /* 0x000fea000383ffff */
.L_x_52:
[----:B------:R-:W-:-:S00]  /*2150*/  BRA `(.L_x_52) ;  /* 0xfffffffc00fc7947 */ /* 0x000fc0000383ffff */
[----:B------:R-:W-:-:S00]  /*2160*/  NOP ;  /* 0x0000000000007918 */ /* 0x000fc00000000000 */
        /* <DEDUP_REMOVED lines=9> */
.L_x_53:


//--------------------- .nv.shared.gluon_wgmma    --------------------------
	.section	.nv.shared.gluon_wgmma,"aw",@nobits
	.sectionflags	@""
	.align	16
	.zero		1024


//--------------------- .nv.shared.reserved.0     --------------------------
	.section	.nv.shared.reserved.0,"aw",@nobits
	.weak		__nv_reservedSMEM_offset_0_alias
	.size		__nv_reservedSMEM_offset_0_alias, 0, 0
	.other		__nv_reservedSMEM_offset_0_alias,@"STO_CUDA_RESERVED_SHARED STV_DEFAULT"
__nv_reservedSMEM_offset_0_alias:
	.zero		0


//--------------------- .nv.constant0.gluon_wgmma --------------------------
	.section	.nv.constant0.gluon_wgmma,"a",@progbits
	.sectionflags	@""
	.align	4
.nv.constant0.gluon_wgmma:
	.zero		608


//--------------------- SYMBOLS --------------------------

	.type		.nv.reservedSmem.offset0,@object
	.size		.nv.reservedSmem.offset0,0x4
